//
// Generated by NVIDIA NVVM Compiler
//
// Compiler Build ID: CL-36424714
// Cuda compilation tools, release 13.0, V13.0.88
// Based on NVVM 20.0.0
//

.version 9.0
.target sm_100
.address_size 64

	// .globl	_Z11rank_kernelPfPii
// _ZZ15kernelSortBlockIfEvjPT_E6s_data has been demoted

.visible .entry _Z11rank_kernelPfPii(
	.param .u64 .ptr .align 1 _Z11rank_kernelPfPii_param_0,
	.param .u64 .ptr .align 1 _Z11rank_kernelPfPii_param_1,
	.param .u32 _Z11rank_kernelPfPii_param_2
)
{
	.reg .pred 	%p<156>;
	.reg .b32 	%r<135>;
	.reg .b32 	%f<60>;
	.reg .b64 	%rd<22>;

	ld.param.u64 	%rd9, [_Z11rank_kernelPfPii_param_0];
	ld.param.u64 	%rd8, [_Z11rank_kernelPfPii_param_1];
	ld.param.u32 	%r31, [_Z11rank_kernelPfPii_param_2];
	cvta.to.global.u64 	%rd1, %rd9;
	mov.u32 	%r32, %tid.x;
	mov.u32 	%r33, %ntid.x;
	mov.u32 	%r34, %ctaid.x;
	mad.lo.s32 	%r1, %r33, %r34, %r32;
	setp.ge.s32 	%p1, %r1, %r31;
	@%p1 bra 	$L__BB0_15;
	mul.wide.s32 	%rd10, %r1, 4;
	add.s64 	%rd11, %rd1, %rd10;
	ld.global.f32 	%f1, [%rd11];
	setp.lt.s32 	%p2, %r31, 1;
	mov.b32 	%r134, 0;
	@%p2 bra 	$L__BB0_14;
	and.b32  	%r2, %r31, 15;
	setp.lt.u32 	%p3, %r31, 16;
	mov.b32 	%r126, 0;
	mov.u32 	%r134, %r126;
	@%p3 bra 	$L__BB0_5;
	and.b32  	%r126, %r31, 2147483632;
	add.s64 	%rd20, %rd1, 32;
	mov.b32 	%r120, 0;
	mov.u32 	%r134, %r120;
$L__BB0_4:
	.pragma "nounroll";
	ld.global.f32 	%f2, [%rd20+-32];
	setp.lt.f32 	%p4, %f2, %f1;
	setp.lt.s32 	%p5, %r120, %r1;
	setp.eq.f32 	%p6, %f2, %f1;
	and.pred  	%p7, %p5, %p6;
	or.pred  	%p8, %p4, %p7;
	selp.u32 	%r39, 1, 0, %p8;
	add.s32 	%r40, %r134, %r39;
	ld.global.f32 	%f4, [%rd20+-28];
	setp.lt.f32 	%p9, %f4, %f1;
	add.s32 	%r41, %r120, 1;
	setp.lt.s32 	%p10, %r41, %r1;
	setp.eq.f32 	%p11, %f4, %f1;
	and.pred  	%p12, %p10, %p11;
	or.pred  	%p13, %p9, %p12;
	selp.u32 	%r42, 1, 0, %p13;
	add.s32 	%r43, %r40, %r42;
	ld.global.f32 	%f6, [%rd20+-24];
	setp.lt.f32 	%p14, %f6, %f1;
	add.s32 	%r44, %r120, 2;
	setp.lt.s32 	%p15, %r44, %r1;
	setp.eq.f32 	%p16, %f6, %f1;
	and.pred  	%p17, %p15, %p16;
	or.pred  	%p18, %p14, %p17;
	selp.u32 	%r45, 1, 0, %p18;
	add.s32 	%r46, %r43, %r45;
	ld.global.f32 	%f8, [%rd20+-20];
	setp.lt.f32 	%p19, %f8, %f1;
	add.s32 	%r47, %r120, 3;
	setp.lt.s32 	%p20, %r47, %r1;
	setp.eq.f32 	%p21, %f8, %f1;
	and.pred  	%p22, %p20, %p21;
	or.pred  	%p23, %p19, %p22;
	selp.u32 	%r48, 1, 0, %p23;
	add.s32 	%r49, %r46, %r48;
	ld.global.f32 	%f10, [%rd20+-16];
	setp.lt.f32 	%p24, %f10, %f1;
	add.s32 	%r50, %r120, 4;
	setp.lt.s32 	%p25, %r50, %r1;
	setp.eq.f32 	%p26, %f10, %f1;
	and.pred  	%p27, %p25, %p26;
	or.pred  	%p28, %p24, %p27;
	selp.u32 	%r51, 1, 0, %p28;
	add.s32 	%r52, %r49, %r51;
	ld.global.f32 	%f12, [%rd20+-12];
	setp.lt.f32 	%p29, %f12, %f1;
	add.s32 	%r53, %r120, 5;
	setp.lt.s32 	%p30, %r53, %r1;
	setp.eq.f32 	%p31, %f12, %f1;
	and.pred  	%p32, %p30, %p31;
	or.pred  	%p33, %p29, %p32;
	selp.u32 	%r54, 1, 0, %p33;
	add.s32 	%r55, %r52, %r54;
	ld.global.f32 	%f14, [%rd20+-8];
	setp.lt.f32 	%p34, %f14, %f1;
	add.s32 	%r56, %r120, 6;
	setp.lt.s32 	%p35, %r56, %r1;
	setp.eq.f32 	%p36, %f14, %f1;
	and.pred  	%p37, %p35, %p36;
	or.pred  	%p38, %p34, %p37;
	selp.u32 	%r57, 1, 0, %p38;
	add.s32 	%r58, %r55, %r57;
	ld.global.f32 	%f16, [%rd20+-4];
	setp.lt.f32 	%p39, %f16, %f1;
	add.s32 	%r59, %r120, 7;
	setp.lt.s32 	%p40, %r59, %r1;
	setp.eq.f32 	%p41, %f16, %f1;
	and.pred  	%p42, %p40, %p41;
	or.pred  	%p43, %p39, %p42;
	selp.u32 	%r60, 1, 0, %p43;
	add.s32 	%r61, %r58, %r60;
	ld.global.f32 	%f18, [%rd20];
	setp.lt.f32 	%p44, %f18, %f1;
	add.s32 	%r62, %r120, 8;
	setp.lt.s32 	%p45, %r62, %r1;
	setp.eq.f32 	%p46, %f18, %f1;
	and.pred  	%p47, %p45, %p46;
	or.pred  	%p48, %p44, %p47;
	selp.u32 	%r63, 1, 0, %p48;
	add.s32 	%r64, %r61, %r63;
	ld.global.f32 	%f20, [%rd20+4];
	setp.lt.f32 	%p49, %f20, %f1;
	add.s32 	%r65, %r120, 9;
	setp.lt.s32 	%p50, %r65, %r1;
	setp.eq.f32 	%p51, %f20, %f1;
	and.pred  	%p52, %p50, %p51;
	or.pred  	%p53, %p49, %p52;
	selp.u32 	%r66, 1, 0, %p53;
	add.s32 	%r67, %r64, %r66;
	ld.global.f32 	%f22, [%rd20+8];
	setp.lt.f32 	%p54, %f22, %f1;
	add.s32 	%r68, %r120, 10;
	setp.lt.s32 	%p55, %r68, %r1;
	setp.eq.f32 	%p56, %f22, %f1;
	and.pred  	%p57, %p55, %p56;
	or.pred  	%p58, %p54, %p57;
	selp.u32 	%r69, 1, 0, %p58;
	add.s32 	%r70, %r67, %r69;
	ld.global.f32 	%f24, [%rd20+12];
	setp.lt.f32 	%p59, %f24, %f1;
	add.s32 	%r71, %r120, 11;
	setp.lt.s32 	%p60, %r71, %r1;
	setp.eq.f32 	%p61, %f24, %f1;
	and.pred  	%p62, %p60, %p61;
	or.pred  	%p63, %p59, %p62;
	selp.u32 	%r72, 1, 0, %p63;
	add.s32 	%r73, %r70, %r72;
	ld.global.f32 	%f26, [%rd20+16];
	setp.lt.f32 	%p64, %f26, %f1;
	add.s32 	%r74, %r120, 12;
	setp.lt.s32 	%p65, %r74, %r1;
	setp.eq.f32 	%p66, %f26, %f1;
	and.pred  	%p67, %p65, %p66;
	or.pred  	%p68, %p64, %p67;
	selp.u32 	%r75, 1, 0, %p68;
	add.s32 	%r76, %r73, %r75;
	ld.global.f32 	%f28, [%rd20+20];
	setp.lt.f32 	%p69, %f28, %f1;
	add.s32 	%r77, %r120, 13;
	setp.lt.s32 	%p70, %r77, %r1;
	setp.eq.f32 	%p71, %f28, %f1;
	and.pred  	%p72, %p70, %p71;
	or.pred  	%p73, %p69, %p72;
	selp.u32 	%r78, 1, 0, %p73;
	add.s32 	%r79, %r76, %r78;
	ld.global.f32 	%f30, [%rd20+24];
	setp.lt.f32 	%p74, %f30, %f1;
	add.s32 	%r80, %r120, 14;
	setp.lt.s32 	%p75, %r80, %r1;
	setp.eq.f32 	%p76, %f30, %f1;
	and.pred  	%p77, %p75, %p76;
	or.pred  	%p78, %p74, %p77;
	selp.u32 	%r81, 1, 0, %p78;
	add.s32 	%r82, %r79, %r81;
	ld.global.f32 	%f32, [%rd20+28];
	setp.lt.f32 	%p79, %f32, %f1;
	add.s32 	%r83, %r120, 15;
	setp.lt.s32 	%p80, %r83, %r1;
	setp.eq.f32 	%p81, %f32, %f1;
	and.pred  	%p82, %p80, %p81;
	or.pred  	%p83, %p79, %p82;
	selp.u32 	%r84, 1, 0, %p83;
	add.s32 	%r134, %r82, %r84;
	add.s64 	%rd20, %rd20, 64;
	add.s32 	%r120, %r120, 16;
	setp.ne.s32 	%p84, %r120, %r126;
	@%p84 bra 	$L__BB0_4;
$L__BB0_5:
	setp.eq.s32 	%p85, %r2, 0;
	@%p85 bra 	$L__BB0_14;
	and.b32  	%r11, %r31, 7;
	setp.lt.u32 	%p86, %r2, 8;
	@%p86 bra 	$L__BB0_8;
	mul.wide.u32 	%rd12, %r126, 4;
	add.s64 	%rd13, %rd1, %rd12;
	ld.global.f32 	%f34, [%rd13];
	setp.lt.f32 	%p87, %f34, %f1;
	setp.lt.s32 	%p88, %r126, %r1;
	setp.eq.f32 	%p89, %f34, %f1;
	and.pred  	%p90, %p88, %p89;
	or.pred  	%p91, %p87, %p90;
	selp.u32 	%r86, 1, 0, %p91;
	add.s32 	%r87, %r134, %r86;
	add.s32 	%r88, %r126, 1;
	ld.global.f32 	%f36, [%rd13+4];
	setp.lt.f32 	%p92, %f36, %f1;
	setp.lt.s32 	%p93, %r88, %r1;
	setp.eq.f32 	%p94, %f36, %f1;
	and.pred  	%p95, %p93, %p94;
	or.pred  	%p96, %p92, %p95;
	selp.u32 	%r89, 1, 0, %p96;
	add.s32 	%r90, %r87, %r89;
	add.s32 	%r91, %r126, 2;
	ld.global.f32 	%f38, [%rd13+8];
	setp.lt.f32 	%p97, %f38, %f1;
	setp.lt.s32 	%p98, %r91, %r1;
	setp.eq.f32 	%p99, %f38, %f1;
	and.pred  	%p100, %p98, %p99;
	or.pred  	%p101, %p97, %p100;
	selp.u32 	%r92, 1, 0, %p101;
	add.s32 	%r93, %r90, %r92;
	add.s32 	%r94, %r126, 3;
	ld.global.f32 	%f40, [%rd13+12];
	setp.lt.f32 	%p102, %f40, %f1;
	setp.lt.s32 	%p103, %r94, %r1;
	setp.eq.f32 	%p104, %f40, %f1;
	and.pred  	%p105, %p103, %p104;
	or.pred  	%p106, %p102, %p105;
	selp.u32 	%r95, 1, 0, %p106;
	add.s32 	%r96, %r93, %r95;
	add.s32 	%r97, %r126, 4;
	ld.global.f32 	%f42, [%rd13+16];
	setp.lt.f32 	%p107, %f42, %f1;
	setp.lt.s32 	%p108, %r97, %r1;
	setp.eq.f32 	%p109, %f42, %f1;
	and.pred  	%p110, %p108, %p109;
	or.pred  	%p111, %p107, %p110;
	selp.u32 	%r98, 1, 0, %p111;
	add.s32 	%r99, %r96, %r98;
	add.s32 	%r100, %r126, 5;
	ld.global.f32 	%f44, [%rd13+20];
	setp.lt.f32 	%p112, %f44, %f1;
	setp.lt.s32 	%p113, %r100, %r1;
	setp.eq.f32 	%p114, %f44, %f1;
	and.pred  	%p115, %p113, %p114;
	or.pred  	%p116, %p112, %p115;
	selp.u32 	%r101, 1, 0, %p116;
	add.s32 	%r102, %r99, %r101;
	add.s32 	%r103, %r126, 6;
	ld.global.f32 	%f46, [%rd13+24];
	setp.lt.f32 	%p117, %f46, %f1;
	setp.lt.s32 	%p118, %r103, %r1;
	setp.eq.f32 	%p119, %f46, %f1;
	and.pred  	%p120, %p118, %p119;
	or.pred  	%p121, %p117, %p120;
	selp.u32 	%r104, 1, 0, %p121;
	add.s32 	%r105, %r102, %r104;
	add.s32 	%r106, %r126, 7;
	ld.global.f32 	%f48, [%rd13+28];
	setp.lt.f32 	%p122, %f48, %f1;
	setp.lt.s32 	%p123, %r106, %r1;
	setp.eq.f32 	%p124, %f48, %f1;
	and.pred  	%p125, %p123, %p124;
	or.pred  	%p126, %p122, %p125;
	selp.u32 	%r107, 1, 0, %p126;
	add.s32 	%r134, %r105, %r107;
	add.s32 	%r126, %r126, 8;
$L__BB0_8:
	setp.eq.s32 	%p127, %r11, 0;
	@%p127 bra 	$L__BB0_14;
	and.b32  	%r17, %r31, 3;
	setp.lt.u32 	%p128, %r11, 4;
	@%p128 bra 	$L__BB0_11;
	mul.wide.u32 	%rd14, %r126, 4;
	add.s64 	%rd15, %rd1, %rd14;
	ld.global.f32 	%f50, [%rd15];
	setp.lt.f32 	%p129, %f50, %f1;
	setp.lt.s32 	%p130, %r126, %r1;
	setp.eq.f32 	%p131, %f50, %f1;
	and.pred  	%p132, %p130, %p131;
	or.pred  	%p133, %p129, %p132;
	selp.u32 	%r109, 1, 0, %p133;
	add.s32 	%r110, %r134, %r109;
	add.s32 	%r111, %r126, 1;
	ld.global.f32 	%f52, [%rd15+4];
	setp.lt.f32 	%p134, %f52, %f1;
	setp.lt.s32 	%p135, %r111, %r1;
	setp.eq.f32 	%p136, %f52, %f1;
	and.pred  	%p137, %p135, %p136;
	or.pred  	%p138, %p134, %p137;
	selp.u32 	%r112, 1, 0, %p138;
	add.s32 	%r113, %r110, %r112;
	add.s32 	%r114, %r126, 2;
	ld.global.f32 	%f54, [%rd15+8];
	setp.lt.f32 	%p139, %f54, %f1;
	setp.lt.s32 	%p140, %r114, %r1;
	setp.eq.f32 	%p141, %f54, %f1;
	and.pred  	%p142, %p140, %p141;
	or.pred  	%p143, %p139, %p142;
	selp.u32 	%r115, 1, 0, %p143;
	add.s32 	%r116, %r113, %r115;
	add.s32 	%r117, %r126, 3;
	ld.global.f32 	%f56, [%rd15+12];
	setp.lt.f32 	%p144, %f56, %f1;
	setp.lt.s32 	%p145, %r117, %r1;
	setp.eq.f32 	%p146, %f56, %f1;
	and.pred  	%p147, %p145, %p146;
	or.pred  	%p148, %p144, %p147;
	selp.u32 	%r118, 1, 0, %p148;
	add.s32 	%r134, %r116, %r118;
	add.s32 	%r126, %r126, 4;
$L__BB0_11:
	setp.eq.s32 	%p149, %r17, 0;
	@%p149 bra 	$L__BB0_14;
	mul.wide.u32 	%rd16, %r126, 4;
	add.s64 	%rd21, %rd1, %rd16;
	neg.s32 	%r131, %r17;
$L__BB0_13:
	.pragma "nounroll";
	ld.global.f32 	%f58, [%rd21];
	setp.lt.f32 	%p150, %f58, %f1;
	setp.lt.s32 	%p151, %r126, %r1;
	setp.eq.f32 	%p152, %f58, %f1;
	and.pred  	%p153, %p151, %p152;
	or.pred  	%p154, %p150, %p153;
	selp.u32 	%r119, 1, 0, %p154;
	add.s32 	%r134, %r134, %r119;
	add.s32 	%r126, %r126, 1;
	add.s64 	%rd21, %rd21, 4;
	add.s32 	%r131, %r131, 1;
	setp.ne.s32 	%p155, %r131, 0;
	@%p155 bra 	$L__BB0_13;
$L__BB0_14:
	cvta.to.global.u64 	%rd17, %rd8;
	add.s64 	%rd19, %rd17, %rd10;
	st.global.u32 	[%rd19], %r134;
$L__BB0_15:
	ret;

}
	// .globl	_Z15kernelSortBlockIfEvjPT_
.visible .entry _Z15kernelSortBlockIfEvjPT_(
	.param .u32 _Z15kernelSortBlockIfEvjPT__param_0,
	.param .u64 .ptr .align 1 _Z15kernelSortBlockIfEvjPT__param_1
)
{
	.reg .pred 	%p<17>;
	.reg .b16 	%rs<5>;
	.reg .b32 	%r<37>;
	.reg .b32 	%f<15>;
	.reg .b64 	%rd<5>;
	// demoted variable
	.shared .align 4 .b8 _ZZ15kernelSortBlockIfEvjPT_E6s_data[512];
	ld.param.u32 	%r18, [_Z15kernelSortBlockIfEvjPT__param_0];
	ld.param.u64 	%rd2, [_Z15kernelSortBlockIfEvjPT__param_1];
	mov.u32 	%r19, %tid.x;
	shl.b32 	%r1, %r19, 1;
	mov.u32 	%r20, %ntid.x;
	mov.u32 	%r21, %ctaid.x;
	mul.lo.s32 	%r22, %r21, %r20;
	shl.b32 	%r2, %r22, 1;
	add.s32 	%r3, %r2, 128;
	setp.gt.u32 	%p1, %r3, %r18;
	sub.s32 	%r23, %r18, %r2;
	selp.b32 	%r4, %r23, 128, %p1;
	or.b32  	%r5, %r1, 1;
	add.s32 	%r24, %r2, %r5;
	setp.gt.u32 	%p2, %r24, %r18;
	@%p2 bra 	$L__BB1_23;
	cvta.to.global.u64 	%rd3, %rd2;
	add.s32 	%r25, %r2, %r1;
	mul.wide.u32 	%rd4, %r25, 4;
	add.s64 	%rd1, %rd3, %rd4;
	ld.global.f32 	%f11, [%rd1];
	shl.b32 	%r26, %r1, 2;
	mov.u32 	%r27, _ZZ15kernelSortBlockIfEvjPT_E6s_data;
	add.s32 	%r6, %r27, %r26;
	st.shared.f32 	[%r6], %f11;
	ld.global.f32 	%f12, [%rd1+4];
	st.shared.f32 	[%r6+4], %f12;
	bar.sync 	0;
	min.u32 	%r28, %r18, %r3;
	sub.s32 	%r29, %r28, %r2;
	add.s32 	%r30, %r29, 1;
	max.u32 	%r7, %r30, 1;
	and.b32  	%r8, %r7, 3;
	setp.lt.u32 	%p3, %r30, 4;
	@%p3 bra 	$L__BB1_16;
	add.s32 	%r9, %r1, 2;
	and.b32  	%r31, %r7, -4;
	neg.s32 	%r35, %r31;
$L__BB1_3:
	setp.ge.u32 	%p4, %r5, %r4;
	@%p4 bra 	$L__BB1_6;
	ld.shared.f32 	%f1, [%r6];
	ld.shared.f32 	%f2, [%r6+4];
	setp.geu.f32 	%p5, %f2, %f1;
	@%p5 bra 	$L__BB1_6;
	st.shared.f32 	[%r6], %f2;
	st.shared.f32 	[%r6+4], %f1;
$L__BB1_6:
	setp.ge.u32 	%p6, %r9, %r4;
	bar.sync 	0;
	@%p6 bra 	$L__BB1_9;
	ld.shared.f32 	%f3, [%r6+4];
	ld.shared.f32 	%f4, [%r6+8];
	setp.geu.f32 	%p7, %f4, %f3;
	@%p7 bra 	$L__BB1_9;
	st.shared.f32 	[%r6+4], %f4;
	st.shared.f32 	[%r6+8], %f3;
$L__BB1_9:
	setp.ge.u32 	%p8, %r5, %r4;
	bar.sync 	0;
	@%p8 bra 	$L__BB1_12;
	ld.shared.f32 	%f5, [%r6];
	ld.shared.f32 	%f6, [%r6+4];
	setp.geu.f32 	%p9, %f6, %f5;
	@%p9 bra 	$L__BB1_12;
	st.shared.f32 	[%r6], %f6;
	st.shared.f32 	[%r6+4], %f5;
$L__BB1_12:
	setp.ge.u32 	%p10, %r9, %r4;
	bar.sync 	0;
	@%p10 bra 	$L__BB1_15;
	ld.shared.f32 	%f7, [%r6+4];
	ld.shared.f32 	%f8, [%r6+8];
	setp.geu.f32 	%p11, %f8, %f7;
	@%p11 bra 	$L__BB1_15;
	st.shared.f32 	[%r6+4], %f8;
	st.shared.f32 	[%r6+8], %f7;
$L__BB1_15:
	bar.sync 	0;
	add.s32 	%r35, %r35, 4;
	setp.ne.s32 	%p12, %r35, 0;
	@%p12 bra 	$L__BB1_3;
$L__BB1_16:
	setp.eq.s32 	%p13, %r8, 0;
	@%p13 bra 	$L__BB1_22;
	neg.s32 	%r36, %r8;
	mov.b16 	%rs4, 1;
$L__BB1_18:
	.pragma "nounroll";
	xor.b16  	%rs4, %rs4, 1;
	cvt.u32.u16 	%r32, %rs4;
	and.b32  	%r15, %r32, 255;
	add.s32 	%r33, %r5, %r15;
	setp.ge.u32 	%p14, %r33, %r4;
	@%p14 bra 	$L__BB1_21;
	shl.b32 	%r34, %r15, 2;
	add.s32 	%r16, %r6, %r34;
	ld.shared.f32 	%f9, [%r16];
	ld.shared.f32 	%f10, [%r16+4];
	setp.geu.f32 	%p15, %f10, %f9;
	@%p15 bra 	$L__BB1_21;
	st.shared.f32 	[%r16], %f10;
	st.shared.f32 	[%r16+4], %f9;
$L__BB1_21:
	bar.sync 	0;
	add.s32 	%r36, %r36, 1;
	setp.ne.s32 	%p16, %r36, 0;
	@%p16 bra 	$L__BB1_18;
$L__BB1_22:
	ld.shared.f32 	%f13, [%r6];
	st.global.f32 	[%rd1], %f13;
	ld.shared.f32 	%f14, [%r6+4];
	st.global.f32 	[%rd1+4], %f14;
$L__BB1_23:
	ret;

}
	// .globl	_Z17kernelMergeBlocksIfEvjjPKT_PS0_
.visible .entry _Z17kernelMergeBlocksIfEvjjPKT_PS0_(
	.param .u32 _Z17kernelMergeBlocksIfEvjjPKT_PS0__param_0,
	.param .u32 _Z17kernelMergeBlocksIfEvjjPKT_PS0__param_1,
	.param .u64 .ptr .align 1 _Z17kernelMergeBlocksIfEvjjPKT_PS0__param_2,
	.param .u64 .ptr .align 1 _Z17kernelMergeBlocksIfEvjjPKT_PS0__param_3
)
{
	.reg .pred 	%p<19>;
	.reg .b32 	%r<89>;
	.reg .b32 	%f<15>;
	.reg .b64 	%rd<55>;

	ld.param.u32 	%r51, [_Z17kernelMergeBlocksIfEvjjPKT_PS0__param_0];
	ld.param.u32 	%r52, [_Z17kernelMergeBlocksIfEvjjPKT_PS0__param_1];
	ld.param.u64 	%rd15, [_Z17kernelMergeBlocksIfEvjjPKT_PS0__param_2];
	ld.param.u64 	%rd16, [_Z17kernelMergeBlocksIfEvjjPKT_PS0__param_3];
	cvta.to.global.u64 	%rd1, %rd16;
	cvta.to.global.u64 	%rd2, %rd15;
	mov.u32 	%r53, %ntid.x;
	mov.u32 	%r54, %ctaid.x;
	mov.u32 	%r55, %tid.x;
	mad.lo.s32 	%r56, %r53, %r54, %r55;
	mul.lo.s32 	%r70, %r56, %r51;
	setp.ge.u32 	%p1, %r70, %r52;
	@%p1 bra 	$L__BB2_17;
	shr.u32 	%r57, %r51, 1;
	add.s32 	%r71, %r70, %r57;
	min.u32 	%r3, %r71, %r52;
	add.s32 	%r58, %r71, %r57;
	min.u32 	%r4, %r58, %r52;
	setp.le.u32 	%p2, %r71, %r70;
	setp.ge.u32 	%p3, %r71, %r4;
	or.pred  	%p4, %p2, %p3;
	mov.u32 	%r80, %r70;
	@%p4 bra 	$L__BB2_2;
	bra.uni 	$L__BB2_18;
$L__BB2_2:
	setp.ge.u32 	%p9, %r70, %r3;
	@%p9 bra 	$L__BB2_10;
	sub.s32 	%r60, %r3, %r70;
	and.b32  	%r8, %r60, 3;
	setp.eq.s32 	%p10, %r8, 0;
	mov.u32 	%r76, %r70;
	@%p10 bra 	$L__BB2_6;
	mul.wide.u32 	%rd25, %r70, 4;
	add.s64 	%rd51, %rd2, %rd25;
	neg.s32 	%r73, %r8;
	add.s32 	%r76, %r70, %r8;
$L__BB2_5:
	.pragma "nounroll";
	ld.global.f32 	%f5, [%rd51];
	mul.wide.u32 	%rd26, %r80, 4;
	add.s64 	%rd27, %rd1, %rd26;
	st.global.f32 	[%rd27], %f5;
	add.s32 	%r80, %r80, 1;
	add.s64 	%rd51, %rd51, 4;
	add.s32 	%r73, %r73, 1;
	setp.ne.s32 	%p11, %r73, 0;
	@%p11 bra 	$L__BB2_5;
$L__BB2_6:
	sub.s32 	%r61, %r70, %r3;
	setp.gt.u32 	%p12, %r61, -4;
	@%p12 bra 	$L__BB2_10;
	add.s32 	%r86, %r80, 1;
	sub.s32 	%r85, %r76, %r3;
	mul.wide.u32 	%rd28, %r76, 4;
	add.s64 	%rd29, %rd28, %rd2;
	add.s64 	%rd53, %rd29, 8;
$L__BB2_8:
	add.s32 	%r62, %r86, -1;
	ld.global.f32 	%f6, [%rd53+-8];
	mul.wide.u32 	%rd30, %r62, 4;
	add.s64 	%rd31, %rd1, %rd30;
	st.global.f32 	[%rd31], %f6;
	add.s32 	%r63, %r86, 2;
	ld.global.f32 	%f7, [%rd53+-4];
	mul.wide.u32 	%rd32, %r86, 4;
	add.s64 	%rd33, %rd1, %rd32;
	st.global.f32 	[%rd33], %f7;
	add.s32 	%r64, %r86, 1;
	ld.global.f32 	%f8, [%rd53];
	mul.wide.u32 	%rd34, %r64, 4;
	add.s64 	%rd35, %rd1, %rd34;
	st.global.f32 	[%rd35], %f8;
	ld.global.f32 	%f9, [%rd53+4];
	mul.wide.u32 	%rd36, %r63, 4;
	add.s64 	%rd37, %rd1, %rd36;
	st.global.f32 	[%rd37], %f9;
	add.s32 	%r86, %r86, 4;
	add.s32 	%r85, %r85, 4;
	add.s64 	%rd53, %rd53, 16;
	setp.eq.s32 	%p13, %r85, 0;
	@%p13 bra 	$L__BB2_9;
	bra.uni 	$L__BB2_8;
$L__BB2_9:
	add.s32 	%r80, %r86, -1;
$L__BB2_10:
	setp.ge.u32 	%p14, %r71, %r4;
	@%p14 bra 	$L__BB2_17;
	sub.s32 	%r65, %r4, %r71;
	and.b32  	%r32, %r65, 3;
	setp.eq.s32 	%p15, %r32, 0;
	mov.u32 	%r84, %r71;
	@%p15 bra 	$L__BB2_14;
	mul.wide.u32 	%rd38, %r71, 4;
	add.s64 	%rd52, %rd2, %rd38;
	neg.s32 	%r81, %r32;
	add.s32 	%r84, %r71, %r32;
$L__BB2_13:
	.pragma "nounroll";
	ld.global.f32 	%f10, [%rd52];
	mul.wide.u32 	%rd39, %r80, 4;
	add.s64 	%rd40, %rd1, %rd39;
	st.global.f32 	[%rd40], %f10;
	add.s32 	%r80, %r80, 1;
	add.s64 	%rd52, %rd52, 4;
	add.s32 	%r81, %r81, 1;
	setp.ne.s32 	%p16, %r81, 0;
	@%p16 bra 	$L__BB2_13;
$L__BB2_14:
	sub.s32 	%r66, %r71, %r4;
	setp.gt.u32 	%p17, %r66, -4;
	@%p17 bra 	$L__BB2_17;
	add.s32 	%r88, %r80, 1;
	sub.s32 	%r87, %r84, %r4;
	mul.wide.u32 	%rd41, %r84, 4;
	add.s64 	%rd42, %rd41, %rd2;
	add.s64 	%rd54, %rd42, 8;
$L__BB2_16:
	add.s32 	%r67, %r88, -1;
	ld.global.f32 	%f11, [%rd54+-8];
	mul.wide.u32 	%rd43, %r67, 4;
	add.s64 	%rd44, %rd1, %rd43;
	st.global.f32 	[%rd44], %f11;
	add.s32 	%r68, %r88, 2;
	ld.global.f32 	%f12, [%rd54+-4];
	mul.wide.u32 	%rd45, %r88, 4;
	add.s64 	%rd46, %rd1, %rd45;
	st.global.f32 	[%rd46], %f12;
	add.s32 	%r69, %r88, 1;
	ld.global.f32 	%f13, [%rd54];
	mul.wide.u32 	%rd47, %r69, 4;
	add.s64 	%rd48, %rd1, %rd47;
	st.global.f32 	[%rd48], %f13;
	ld.global.f32 	%f14, [%rd54+4];
	mul.wide.u32 	%rd49, %r68, 4;
	add.s64 	%rd50, %rd1, %rd49;
	st.global.f32 	[%rd50], %f14;
	add.s32 	%r88, %r88, 4;
	add.s32 	%r87, %r87, 4;
	add.s64 	%rd54, %rd54, 16;
	setp.ne.s32 	%p18, %r87, 0;
	@%p18 bra 	$L__BB2_16;
$L__BB2_17:
	ret;
$L__BB2_18:
	mul.wide.u32 	%rd17, %r70, 4;
	add.s64 	%rd18, %rd2, %rd17;
	ld.global.f32 	%f1, [%rd18];
	cvt.rzi.u32.f32 	%r23, %f1;
	mul.wide.u32 	%rd19, %r71, 4;
	add.s64 	%rd20, %rd2, %rd19;
	ld.global.f32 	%f2, [%rd20];
	cvt.rzi.u32.f32 	%r24, %f2;
	setp.le.u32 	%p5, %r23, %r24;
	@%p5 bra 	$L__BB2_20;
	cvt.rn.f32.u32 	%f4, %r24;
	mul.wide.u32 	%rd23, %r80, 4;
	add.s64 	%rd24, %rd1, %rd23;
	st.global.f32 	[%rd24], %f4;
	add.s32 	%r71, %r71, 1;
	bra.uni 	$L__BB2_21;
$L__BB2_20:
	cvt.rn.f32.u32 	%f3, %r23;
	mul.wide.u32 	%rd21, %r80, 4;
	add.s64 	%rd22, %rd1, %rd21;
	st.global.f32 	[%rd22], %f3;
	add.s32 	%r70, %r70, 1;
$L__BB2_21:
	add.s32 	%r80, %r80, 1;
	setp.lt.u32 	%p6, %r70, %r3;
	setp.lt.u32 	%p7, %r71, %r4;
	and.pred  	%p8, %p6, %p7;
	@%p8 bra 	$L__BB2_18;
	bra.uni 	$L__BB2_2;

}


// ===== COMPILED SASS (sm_100) =====

	.target	sm_100

	.elftype	@"ET_EXEC"


//--------------------- .note.nv.tkinfo           --------------------------
	.section	.note.nv.tkinfo,"",@"SHT_NOTE"
	.sectionflags	@"SHF_NOTE_NV_TKINFO"
	.tkinfo
        /*0018*/ 	.word	0x00000002
        /*0030*/ 	.string	""
        /*0030*/ 	.string	"ptxas"
        /*0030*/ 	.string	"Cuda compilation tools, release 13.0, V13.0.88"
        /*0030*/ 	.string	"Build cuda_13.0.r13.0/compiler.36424714_0"
        /*0030*/ 	.string	"-arch sm_100 -m 64 "



//--------------------- .note.nv.cuinfo           --------------------------
	.section	.note.nv.cuinfo,"",@"SHT_NOTE"
	.sectionflags	@"SHF_NOTE_NV_CUINFO"
        /*0018*/ 	.short	0x0002
        /*001a*/ 	.short	0x0064
        /*001c*/ 	.short	0x0082
	.zero		2


//--------------------- .nv.info                  --------------------------
	.section	.nv.info,"",@"SHT_CUDA_INFO"
	.align	4


	//----- nvinfo : EIATTR_REGCOUNT
	.align		4
        /*0000*/ 	.byte	0x04, 0x2f
        /*0002*/ 	.short	(.L_1 - .L_0)
	.align		4
.L_0:
        /*0004*/ 	.word	index@(_Z11rank_kernelPfPii)
        /*0008*/ 	.word	0x00000020


	//----- nvinfo : EIATTR_FRAME_SIZE
	.align		4
.L_1:
        /*000c*/ 	.byte	0x04, 0x11
        /*000e*/ 	.short	(.L_3 - .L_2)
	.align		4
.L_2:
        /*0010*/ 	.word	index@(_Z11rank_kernelPfPii)
        /*0014*/ 	.word	0x00000000


	//----- nvinfo : EIATTR_REGCOUNT
	.align		4
.L_3:
        /*0018*/ 	.byte	0x04, 0x2f
        /*001a*/ 	.short	(.L_5 - .L_4)
	.align		4
.L_4:
        /*001c*/ 	.word	index@(_Z15kernelSortBlockIfEvjPT_)
        /*0020*/ 	.word	0x0000000f


	//----- nvinfo : EIATTR_FRAME_SIZE
	.align		4
.L_5:
        /*0024*/ 	.byte	0x04, 0x11
        /*0026*/ 	.short	(.L_7 - .L_6)
	.align		4
.L_6:
        /*0028*/ 	.word	index@(_Z15kernelSortBlockIfEvjPT_)
        /*002c*/ 	.word	0x00000000


	//----- nvinfo : EIATTR_REGCOUNT
	.align		4
.L_7:
        /*0030*/ 	.byte	0x04, 0x2f
        /*0032*/ 	.short	(.L_9 - .L_8)
	.align		4
.L_8:
        /*0034*/ 	.word	index@(_Z17kernelMergeBlocksIfEvjjPKT_PS0_)
        /*0038*/ 	.word	0x0000001c


	//----- nvinfo : EIATTR_FRAME_SIZE
	.align		4
.L_9:
        /*003c*/ 	.byte	0x04, 0x11
        /*003e*/ 	.short	(.L_11 - .L_10)
	.align		4
.L_10:
        /*0040*/ 	.word	index@(_Z17kernelMergeBlocksIfEvjjPKT_PS0_)
        /*0044*/ 	.word	0x00000000


	//----- nvinfo : EIATTR_MIN_STACK_SIZE
	.align		4
.L_11:
        /*0048*/ 	.byte	0x04, 0x12
        /*004a*/ 	.short	(.L_13 - .L_12)
	.align		4
.L_12:
        /*004c*/ 	.word	index@(_Z17kernelMergeBlocksIfEvjjPKT_PS0_)
        /*0050*/ 	.word	0x00000000


	//----- nvinfo : EIATTR_MIN_STACK_SIZE
	.align		4
.L_13:
        /*0054*/ 	.byte	0x04, 0x12
        /*0056*/ 	.short	(.L_15 - .L_14)
	.align		4
.L_14:
        /*0058*/ 	.word	index@(_Z15kernelSortBlockIfEvjPT_)
        /*005c*/ 	.word	0x00000000


	//----- nvinfo : EIATTR_MIN_STACK_SIZE
	.align		4
.L_15:
        /*0060*/ 	.byte	0x04, 0x12
        /*0062*/ 	.short	(.L_17 - .L_16)
	.align		4
.L_16:
        /*0064*/ 	.word	index@(_Z11rank_kernelPfPii)
        /*0068*/ 	.word	0x00000000
.L_17:


//--------------------- .nv.compat                --------------------------
	.section	.nv.compat,"",@"SHT_CUDA_COMPAT_INFO"
	.align	4
        /*0000*/ 	.byte	0x02, 0x09, 0x00, 0x00, 0x02, 0x02, 0x01, 0x00, 0x02, 0x05, 0x05, 0x00, 0x03, 0x07, 0x01, 0x01
        /*0010*/ 	.byte	0x02, 0x03, 0x00, 0x00, 0x02, 0x06, 0x01, 0x00, 0x04, 0x0b, 0x08, 0x00, 0x09, 0x00, 0x00, 0x00
        /*0020*/ 	.byte	0x00, 0x00, 0x00, 0x00


//--------------------- .nv.info._Z17kernelMergeBlocksIfEvjjPKT_PS0_ --------------------------
	.section	.nv.info._Z17kernelMergeBlocksIfEvjjPKT_PS0_,"",@"SHT_CUDA_INFO"
	.sectionflags	@""
	.align	4


	//----- nvinfo : EIATTR_CUDA_API_VERSION
	.align		4
        /*0000*/ 	.byte	0x04, 0x37
        /*0002*/ 	.short	(.L_19 - .L_18)
.L_18:
        /*0004*/ 	.word	0x00000082


	//----- nvinfo : EIATTR_KPARAM_INFO
	.align		4
.L_19:
        /*0008*/ 	.byte	0x04, 0x17
        /*000a*/ 	.short	(.L_21 - .L_20)
.L_20:
        /*000c*/ 	.word	0x00000000
        /*0010*/ 	.short	0x0003
        /*0012*/ 	.short	0x0010
        /*0014*/ 	.byte	0x00, 0xf5, 0x21, 0x00


	//----- nvinfo : EIATTR_KPARAM_INFO
	.align		4
.L_21:
        /*0018*/ 	.byte	0x04, 0x17
        /*001a*/ 	.short	(.L_23 - .L_22)
.L_22:
        /*001c*/ 	.word	0x00000000
        /*0020*/ 	.short	0x0002
        /*0022*/ 	.short	0x0008
        /*0024*/ 	.byte	0x00, 0xf5, 0x21, 0x00


	//----- nvinfo : EIATTR_KPARAM_INFO
	.align		4
.L_23:
        /*0028*/ 	.byte	0x04, 0x17
        /*002a*/ 	.short	(.L_25 - .L_24)
.L_24:
        /*002c*/ 	.word	0x00000000
        /*0030*/ 	.short	0x0001
        /*0032*/ 	.short	0x0004
        /*0034*/ 	.byte	0x00, 0xf0, 0x11, 0x00


	//----- nvinfo : EIATTR_KPARAM_INFO
	.align		4
.L_25:
        /*0038*/ 	.byte	0x04, 0x17
        /*003a*/ 	.short	(.L_27 - .L_26)
.L_26:
        /*003c*/ 	.word	0x00000000
        /*0040*/ 	.short	0x0000
        /*0042*/ 	.short	0x0000
        /*0044*/ 	.byte	0x00, 0xf0, 0x11, 0x00


	//----- nvinfo : EIATTR_SPARSE_MMA_MASK
	.align		4
.L_27:
        /*0048*/ 	.byte	0x03, 0x50
        /*004a*/ 	.short	0x0000


	//----- nvinfo : EIATTR_MAXREG_COUNT
	.align		4
        /*004c*/ 	.byte	0x03, 0x1b
        /*004e*/ 	.short	0x00ff


	//----- nvinfo : EIATTR_MERCURY_ISA_VERSION
	.align		4
        /*0050*/ 	.byte	0x03, 0x5f
        /*0052*/ 	.short	0x0101


	//----- nvinfo : EIATTR_VRC_CTA_INIT_COUNT
	.align		4
        /*0054*/ 	.byte	0x02, 0x4a
	.zero		1
	.zero		1


	//----- nvinfo : EIATTR_EXIT_INSTR_OFFSETS
	.align		4
        /*0058*/ 	.byte	0x04, 0x1c
        /*005a*/ 	.short	(.L_29 - .L_28)


	//   ....[0]....
.L_28:
        /*005c*/ 	.word	0x00000080


	//   ....[1]....
        /*0060*/ 	.word	0x00000670


	//   ....[2]....
        /*0064*/ 	.word	0x000007f0


	//   ....[3]....
        /*0068*/ 	.word	0x000009e0


	//----- nvinfo : EIATTR_CRS_STACK_SIZE
	.align		4
.L_29:
        /*006c*/ 	.byte	0x04, 0x1e
        /*006e*/ 	.short	(.L_31 - .L_30)
.L_30:
        /*0070*/ 	.word	0x00000000


	//----- nvinfo : EIATTR_CBANK_PARAM_SIZE
	.align		4
.L_31:
        /*0074*/ 	.byte	0x03, 0x19
        /*0076*/ 	.short	0x0018


	//----- nvinfo : EIATTR_PARAM_CBANK
	.align		4
        /*0078*/ 	.byte	0x04, 0x0a
        /*007a*/ 	.short	(.L_33 - .L_32)
	.align		4
.L_32:
        /*007c*/ 	.word	index@(.nv.constant0._Z17kernelMergeBlocksIfEvjjPKT_PS0_)
        /*0080*/ 	.short	0x0380
        /*0082*/ 	.short	0x0018


	//----- nvinfo : EIATTR_SW_WAR
	.align		4
.L_33:
        /*0084*/ 	.byte	0x04, 0x36
        /*0086*/ 	.short	(.L_35 - .L_34)
.L_34:
        /*0088*/ 	.word	0x00000008
.L_35:


//--------------------- .nv.info._Z15kernelSortBlockIfEvjPT_ --------------------------
	.section	.nv.info._Z15kernelSortBlockIfEvjPT_,"",@"SHT_CUDA_INFO"
	.sectionflags	@""
	.align	4


	//----- nvinfo : EIATTR_CUDA_API_VERSION
	.align		4
        /*0000*/ 	.byte	0x04, 0x37
        /*0002*/ 	.short	(.L_37 - .L_36)
.L_36:
        /*0004*/ 	.word	0x00000082


	//----- nvinfo : EIATTR_KPARAM_INFO
	.align		4
.L_37:
        /*0008*/ 	.byte	0x04, 0x17
        /*000a*/ 	.short	(.L_39 - .L_38)
.L_38:
        /*000c*/ 	.word	0x00000000
        /*0010*/ 	.short	0x0001
        /*0012*/ 	.short	0x0008
        /*0014*/ 	.byte	0x00, 0xf5, 0x21, 0x00


	//----- nvinfo : EIATTR_KPARAM_INFO
	.align		4
.L_39:
        /*0018*/ 	.byte	0x04, 0x17
        /*001a*/ 	.short	(.L_41 - .L_40)
.L_40:
        /*001c*/ 	.word	0x00000000
        /*0020*/ 	.short	0x0000
        /*0022*/ 	.short	0x0000
        /*0024*/ 	.byte	0x00, 0xf0, 0x11, 0x00


	//----- nvinfo : EIATTR_SPARSE_MMA_MASK
	.align		4
.L_41:
        /*0028*/ 	.byte	0x03, 0x50
        /*002a*/ 	.short	0x0000


	//----- nvinfo : EIATTR_MAXREG_COUNT
	.align		4
        /*002c*/ 	.byte	0x03, 0x1b
        /*002e*/ 	.short	0x00ff


	//----- nvinfo : EIATTR_NUM_BARRIERS
	.align		4
        /*0030*/ 	.byte	0x02, 0x4c
        /*0032*/ 	.byte	0x01
	.zero		1


	//----- nvinfo : EIATTR_MERCURY_ISA_VERSION
	.align		4
        /*0034*/ 	.byte	0x03, 0x5f
        /*0036*/ 	.short	0x0101


	//----- nvinfo : EIATTR_VRC_CTA_INIT_COUNT
	.align		4
        /*0038*/ 	.byte	0x02, 0x4a
	.zero		1
	.zero		1


	//----- nvinfo : EIATTR_EXIT_INSTR_OFFSETS
	.align		4
        /*003c*/ 	.byte	0x04, 0x1c
        /*003e*/ 	.short	(.L_43 - .L_42)


	//   ....[0]....
.L_42:
        /*0040*/ 	.word	0x000000a0


	//   ....[1]....
        /*0044*/ 	.word	0x00000670


	//----- nvinfo : EIATTR_CRS_STACK_SIZE
	.align		4
.L_43:
        /*0048*/ 	.byte	0x04, 0x1e
        /*004a*/ 	.short	(.L_45 - .L_44)
.L_44:
        /*004c*/ 	.word	0x00000000


	//----- nvinfo : EIATTR_CBANK_PARAM_SIZE
	.align		4
.L_45:
        /*0050*/ 	.byte	0x03, 0x19
        /*0052*/ 	.short	0x0010


	//----- nvinfo : EIATTR_PARAM_CBANK
	.align		4
        /*0054*/ 	.byte	0x04, 0x0a
        /*0056*/ 	.short	(.L_47 - .L_46)
	.align		4
.L_46:
        /*0058*/ 	.word	index@(.nv.constant0._Z15kernelSortBlockIfEvjPT_)
        /*005c*/ 	.short	0x0380
        /*005e*/ 	.short	0x0010


	//----- nvinfo : EIATTR_SW_WAR
	.align		4
.L_47:
        /*0060*/ 	.byte	0x04, 0x36
        /*0062*/ 	.short	(.L_49 - .L_48)
.L_48:
        /*0064*/ 	.word	0x00000008
.L_49:


//--------------------- .nv.info._Z11rank_kernelPfPii --------------------------
	.section	.nv.info._Z11rank_kernelPfPii,"",@"SHT_CUDA_INFO"
	.sectionflags	@""
	.align	4


	//----- nvinfo : EIATTR_CUDA_API_VERSION
	.align		4
        /*0000*/ 	.byte	0x04, 0x37
        /*0002*/ 	.short	(.L_51 - .L_50)
.L_50:
        /*0004*/ 	.word	0x00000082


	//----- nvinfo : EIATTR_KPARAM_INFO
	.align		4
.L_51:
        /*0008*/ 	.byte	0x04, 0x17
        /*000a*/ 	.short	(.L_53 - .L_52)
.L_52:
        /*000c*/ 	.word	0x00000000
        /*0010*/ 	.short	0x0002
        /*0012*/ 	.short	0x0010
        /*0014*/ 	.byte	0x00, 0xf0, 0x11, 0x00


	//----- nvinfo : EIATTR_KPARAM_INFO
	.align		4
.L_53:
        /*0018*/ 	.byte	0x04, 0x17
        /*001a*/ 	.short	(.L_55 - .L_54)
.L_54:
        /*001c*/ 	.word	0x00000000
        /*0020*/ 	.short	0x0001
        /*0022*/ 	.short	0x0008
        /*0024*/ 	.byte	0x00, 0xf5, 0x21, 0x00


	//----- nvinfo : EIATTR_KPARAM_INFO
	.align		4
.L_55:
        /*0028*/ 	.byte	0x04, 0x17
        /*002a*/ 	.short	(.L_57 - .L_56)
.L_56:
        /*002c*/ 	.word	0x00000000
        /*0030*/ 	.short	0x0000
        /*0032*/ 	.short	0x0000
        /*0034*/ 	.byte	0x00, 0xf5, 0x21, 0x00


	//----- nvinfo : EIATTR_SPARSE_MMA_MASK
	.align		4
.L_57:
        /*0038*/ 	.byte	0x03, 0x50
        /*003a*/ 	.short	0x0000


	//----- nvinfo : EIATTR_MAXREG_COUNT
	.align		4
        /*003c*/ 	.byte	0x03, 0x1b
        /*003e*/ 	.short	0x00ff


	//----- nvinfo : EIATTR_MERCURY_ISA_VERSION
	.align		4
        /*0040*/ 	.byte	0x03, 0x5f
        /*0042*/ 	.short	0x0101


	//----- nvinfo : EIATTR_VRC_CTA_INIT_COUNT
	.align		4
        /*0044*/ 	.byte	0x02, 0x4a
	.zero		1
	.zero		1


	//----- nvinfo : EIATTR_EXIT_INSTR_OFFSETS
	.align		4
        /*0048*/ 	.byte	0x04, 0x1c
        /*004a*/ 	.short	(.L_59 - .L_58)


	//   ....[0]....
.L_58:
        /*004c*/ 	.word	0x00000070


	//   ....[1]....
        /*0050*/ 	.word	0x00001070


	//----- nvinfo : EIATTR_CBANK_PARAM_SIZE
	.align		4
.L_59:
        /*0054*/ 	.byte	0x03, 0x19
        /*0056*/ 	.short	0x0014


	//----- nvinfo : EIATTR_PARAM_CBANK
	.align		4
        /*0058*/ 	.byte	0x04, 0x0a
        /*005a*/ 	.short	(.L_61 - .L_60)
	.align		4
.L_60:
        /*005c*/ 	.word	index@(.nv.constant0._Z11rank_kernelPfPii)
        /*0060*/ 	.short	0x0380
        /*0062*/ 	.short	0x0014


	//----- nvinfo : EIATTR_SW_WAR
	.align		4
.L_61:
        /*0064*/ 	.byte	0x04, 0x36
        /*0066*/ 	.short	(.L_63 - .L_62)
.L_62:
        /*0068*/ 	.word	0x00000008
.L_63:


//--------------------- .nv.callgraph             --------------------------
	.section	.nv.callgraph,"",@"SHT_CUDA_CALLGRAPH"
	.align	4
	.sectionentsize	8
	.align		4
        /*0000*/ 	.word	0x00000000
	.align		4
        /*0004*/ 	.word	0xffffffff
	.align		4
        /*0008*/ 	.word	0x00000000
	.align		4
        /*000c*/ 	.word	0xfffffffe
	.align		4
        /*0010*/ 	.word	0x00000000
	.align		4
        /*0014*/ 	.word	0xfffffffd
	.align		4
        /*0018*/ 	.word	0x00000000
	.align		4
        /*001c*/ 	.word	0xfffffffc


//--------------------- .text._Z17kernelMergeBlocksIfEvjjPKT_PS0_ --------------------------
	.section	.text._Z17kernelMergeBlocksIfEvjjPKT_PS0_,"ax",@progbits
	.align	128
        .global         _Z17kernelMergeBlocksIfEvjjPKT_PS0_
        .type           _Z17kernelMergeBlocksIfEvjjPKT_PS0_,@function
        .size           _Z17kernelMergeBlocksIfEvjjPKT_PS0_,(.L_x_37 - _Z17kernelMergeBlocksIfEvjjPKT_PS0_)
        .other          _Z17kernelMergeBlocksIfEvjjPKT_PS0_,@"STO_CUDA_ENTRY STV_DEFAULT"
_Z17kernelMergeBlocksIfEvjjPKT_PS0_:
.text._Z17kernelMergeBlocksIfEvjjPKT_PS0_:
[----:B------:R-:W-:Y:S01]  /*0000*/  LDC R1, c[0x0][0x37c] ;  /* 0x0000df00ff017b82 */ /* 0x000fe20000000800 */
[----:B------:R-:W0:Y:S07]  /*0010*/  S2R R3, SR_CTAID.X ;  /* 0x0000000000037919 */ /* 0x000e2e0000002500 */
[----:B------:R-:W1:Y:S01]  /*0020*/  LDC.64 R10, c[0x0][0x380] ;  /* 0x0000e000ff0a7b82 */ /* 0x000e620000000a00 */
[----:B------:R-:W0:Y:S01]  /*0030*/  LDCU UR4, c[0x0][0x360] ;  /* 0x00006c00ff0477ac */ /* 0x000e220008000800 */
[----:B------:R-:W0:Y:S02]  /*0040*/  S2R R0, SR_TID.X ;  /* 0x0000000000007919 */ /* 0x000e240000002100 */
[----:B0-----:R-:W-:-:S04]  /*0050*/  IMAD R3, R3, UR4, R0 ;  /* 0x0000000403037c24 */ /* 0x001fc8000f8e0200 */
[----:B-1----:R-:W-:-:S05]  /*0060*/  IMAD R5, R3, R10, RZ ;  /* 0x0000000a03057224 */ /* 0x002fca00078e02ff */
[----:B------:R-:W-:-:S13]  /*0070*/  ISETP.GE.U32.AND P0, PT, R5, R11, PT ;  /* 0x0000000b0500720c */ /* 0x000fda0003f06070 */
[----:B------:R-:W-:Y:S05]  /*0080*/  @P0 EXIT ;  /* 0x000000000000094d */ /* 0x000fea0003800000 */
[----:B------:R-:W-:Y:S01]  /*0090*/  SHF.R.U32.HI R0, RZ, 0x1, R10 ;  /* 0x00000001ff007819 */ /* 0x000fe2000001160a */
[----:B------:R-:W0:Y:S01]  /*00a0*/  LDC.64 R6, c[0x0][0x388] ;  /* 0x0000e200ff067b82 */ /* 0x000e220000000a00 */
[----:B------:R-:W1:Y:S01]  /*00b0*/  LDCU.64 UR4, c[0x0][0x358] ;  /* 0x00006b00ff0477ac */ /* 0x000e620008000a00 */
[----:B------:R-:W-:Y:S01]  /*00c0*/  BSSY.RECONVERGENT B0, `(.L_x_0) ;  /* 0x000001b000007945 */ /* 0x000fe20003800200 */
[----:B------:R-:W-:Y:S02]  /*00d0*/  IMAD.MOV.U32 R2, RZ, RZ, R5 ;  /* 0x000000ffff027224 */ /* 0x000fe400078e0005 */
[----:B------:R-:W-:-:S03]  /*00e0*/  IMAD.IADD R3, R5, 0x1, R0 ;  /* 0x0000000105037824 */ /* 0x000fc600078e0200 */
[----:B------:R-:W2:Y:S02]  /*00f0*/  LDC.64 R8, c[0x0][0x390] ;  /* 0x0000e400ff087b82 */ /* 0x000ea40000000a00 */
[C---:B------:R-:W-:Y:S02]  /*0100*/  VIADDMNMX.U32 R0, R3.reuse, R0, R11, PT ;  /* 0x0000000003007246 */ /* 0x040fe4000380000b */
[C---:B------:R-:W-:Y:S02]  /*0110*/  VIMNMX.U32 R4, PT, PT, R3.reuse, R11, PT ;  /* 0x0000000b03047248 */ /* 0x040fe40003fe0000 */
[----:B------:R-:W-:-:S04]  /*0120*/  ISETP.GE.U32.AND P0, PT, R3, R0, PT ;  /* 0x000000000300720c */ /* 0x000fc80003f06070 */
[----:B------:R-:W-:-:S13]  /*0130*/  ISETP.LE.U32.OR P0, PT, R3, R5, P0 ;  /* 0x000000050300720c */ /* 0x000fda0000703470 */
[----:B-1----:R-:W-:Y:S05]  /*0140*/  @P0 BRA `(.L_x_1) ;  /* 0x0000000000480947 */ /* 0x002fea0003800000 */
.L_x_2:
[----:B0-----:R-:W-:-:S04]  /*0150*/  IMAD.WIDE.U32 R10, R5, 0x4, R6 ;  /* 0x00000004050a7825 */ /* 0x001fc800078e0006 */
[----:B------:R-:W-:Y:S02]  /*0160*/  IMAD.WIDE.U32 R12, R3, 0x4, R6 ;  /* 0x00000004030c7825 */ /* 0x000fe400078e0006 */
[----:B------:R-:W3:Y:S04]  /*0170*/  LDG.E R10, desc[UR4][R10.64] ;  /* 0x000000040a0a7981 */ /* 0x000ee8000c1e1900 */
[----:B------:R-:W4:Y:S01]  /*0180*/  LDG.E R12, desc[UR4][R12.64] ;  /* 0x000000040c0c7981 */ /* 0x000f22000c1e1900 */
[----:B--2---:R-:W-:-:S04]  /*0190*/  IMAD.WIDE.U32 R14, R2, 0x4, R8 ;  /* 0x00000004020e7825 */ /* 0x004fc800078e0008 */
[----:B------:R-:W-:Y:S01]  /*01a0*/  VIADD R2, R2, 0x1 ;  /* 0x0000000102027836 */ /* 0x000fe20000000000 */
[----:B---3--:R-:W-:Y:S08]  /*01b0*/  F2I.U32.TRUNC.NTZ R19, R10 ;  /* 0x0000000a00137305 */ /* 0x008ff0000020f000 */
[----:B----4-:R-:W0:Y:S02]  /*01c0*/  F2I.U32.TRUNC.NTZ R16, R12 ;  /* 0x0000000c00107305 */ /* 0x010e24000020f000 */
[----:B0-----:R-:W-:-:S13]  /*01d0*/  ISETP.GT.U32.AND P0, PT, R19, R16, PT ;  /* 0x000000101300720c */ /* 0x001fda0003f04070 */
[----:B------:R-:W-:Y:S01]  /*01e0*/  @P0 I2FP.F32.U32 R17, R16 ;  /* 0x0000001000110245 */ /* 0x000fe20000201000 */
[----:B------:R-:W-:Y:S01]  /*01f0*/  @!P0 VIADD R5, R5, 0x1 ;  /* 0x0000000105058836 */ /* 0x000fe20000000000 */
[----:B------:R-:W-:Y:S02]  /*0200*/  @!P0 I2FP.F32.U32 R19, R19 ;  /* 0x0000001300138245 */ /* 0x000fe40000201000 */
[----:B------:R-:W-:Y:S01]  /*0210*/  @P0 IADD3 R3, PT, PT, R3, 0x1, RZ ;  /* 0x0000000103030810 */ /* 0x000fe20007ffe0ff */
[----:B------:R1:W-:Y:S01]  /*0220*/  @P0 STG.E desc[UR4][R14.64], R17 ;  /* 0x000000110e000986 */ /* 0x0003e2000c101904 */
[----:B------:R-:W-:-:S03]  /*0230*/  ISETP.LT.U32.AND P1, PT, R5, R4, PT ;  /* 0x000000040500720c */ /* 0x000fc60003f21070 */
[----:B------:R1:W-:Y:S01]  /*0240*/  @!P0 STG.E desc[UR4][R14.64], R19 ;  /* 0x000000130e008986 */ /* 0x0003e2000c101904 */
[----:B------:R-:W-:-:S13]  /*0250*/  ISETP.GE.U32.AND P0, PT, R3, R0, PT ;  /* 0x000000000300720c */ /* 0x000fda0003f06070 */
[----:B-1----:R-:W-:Y:S05]  /*0260*/  @!P0 BRA P1, `(.L_x_2) ;  /* 0xfffffffc00b88947 */ /* 0x002fea000083ffff */
.L_x_1:
[----:B------:R-:W-:Y:S05]  /*0270*/  BSYNC.RECONVERGENT B0 ;  /* 0x0000000000007941 */ /* 0x000fea0003800200 */
.L_x_0:
[----:B------:R-:W-:Y:S01]  /*0280*/  ISETP.GE.U32.AND P0, PT, R5, R4, PT ;  /* 0x000000040500720c */ /* 0x000fe20003f06070 */
[----:B------:R-:W-:-:S12]  /*0290*/  BSSY.RECONVERGENT B0, `(.L_x_3) ;  /* 0x000003c000007945 */ /* 0x000fd80003800200 */
[----:B------:R-:W-:Y:S05]  /*02a0*/  @P0 BRA `(.L_x_4) ;  /* 0x0000000000e80947 */ /* 0x000fea0003800000 */
[----:B0-----:R-:W-:Y:S01]  /*02b0*/  IADD3 R6, PT, PT, R4, -R5, RZ ;  /* 0x8000000504067210 */ /* 0x001fe20007ffe0ff */
[----:B------:R-:W-:Y:S01]  /*02c0*/  IMAD.IADD R7, R5, 0x1, -R4 ;  /* 0x0000000105077824 */ /* 0x000fe200078e0a04 */
[----:B------:R-:W-:Y:S02]  /*02d0*/  BSSY.RECONVERGENT B1, `(.L_x_5) ;  /* 0x0000015000017945 */ /* 0x000fe40003800200 */
[----:B------:R-:W-:Y:S02]  /*02e0*/  LOP3.LUT P1, R12, R6, 0x3, RZ, 0xc0, !PT ;  /* 0x00000003060c7812 */ /* 0x000fe4000782c0ff */
[----:B------:R-:W-:-:S11]  /*02f0*/  ISETP.GT.U32.AND P0, PT, R7, -0x4, PT ;  /* 0xfffffffc0700780c */ /* 0x000fd60003f04070 */
[----:B------:R-:W-:Y:S05]  /*0300*/  @!P1 BRA `(.L_x_6) ;  /* 0x0000000000449947 */ /* 0x000fea0003800000 */
[----:B--2---:R-:W0:Y:S08]  /*0310*/  LDC.64 R8, c[0x0][0x388] ;  /* 0x0000e200ff087b82 */ /* 0x004e300000000a00 */
[----:B------:R-:W1:Y:S01]  /*0320*/  LDC.64 R6, c[0x0][0x390] ;  /* 0x0000e400ff067b82 */ /* 0x000e620000000a00 */
[----:B0-----:R-:W-:-:S04]  /*0330*/  IMAD.WIDE.U32 R8, R5, 0x4, R8 ;  /* 0x0000000405087825 */ /* 0x001fc800078e0008 */
[----:B------:R-:W-:Y:S01]  /*0340*/  IMAD.IADD R5, R12, 0x1, R5 ;  /* 0x000000010c057824 */ /* 0x000fe200078e0205 */
[----:B------:R-:W-:Y:S01]  /*0350*/  MOV R13, R9 ;  /* 0x00000009000d7202 */ /* 0x000fe20000000f00 */
[----:B------:R-:W-:Y:S02]  /*0360*/  IMAD.MOV.U32 R10, RZ, RZ, R8 ;  /* 0x000000ffff0a7224 */ /* 0x000fe400078e0008 */
[----:B-1----:R-:W-:-:S07]  /*0370*/  IMAD.MOV R12, RZ, RZ, -R12 ;  /* 0x000000ffff0c7224 */ /* 0x002fce00078e0a0c */
.L_x_7:
[----:B0-----:R-:W-:-:S06]  /*0380*/  MOV R11, R13 ;  /* 0x0000000d000b7202 */ /* 0x001fcc0000000f00 */
[----:B------:R0:W2:Y:S01]  /*0390*/  LDG.E R11, desc[UR4][R10.64] ;  /* 0x000000040a0b7981 */ /* 0x0000a2000c1e1900 */
[----:B------:R-:W-:-:S04]  /*03a0*/  IMAD.WIDE.U32 R8, R2, 0x4, R6 ;  /* 0x0000000402087825 */ /* 0x000fc800078e0006 */
[----:B------:R-:W-:Y:S02]  /*03b0*/  VIADD R12, R12, 0x1 ;  /* 0x000000010c0c7836 */ /* 0x000fe40000000000 */
[----:B------:R-:W-:-:S03]  /*03c0*/  VIADD R2, R2, 0x1 ;  /* 0x0000000102027836 */ /* 0x000fc60000000000 */
[----:B------:R-:W-:Y:S02]  /*03d0*/  ISETP.NE.AND P1, PT, R12, RZ, PT ;  /* 0x000000ff0c00720c */ /* 0x000fe40003f25270 */
[----:B0-----:R-:W-:-:S04]  /*03e0*/  IADD3 R10, P2, PT, R10, 0x4, RZ ;  /* 0x000000040a0a7810 */ /* 0x001fc80007f5e0ff */
[----:B------:R-:W-:Y:S01]  /*03f0*/  IADD3.X R13, PT, PT, RZ, R13, RZ, P2, !PT ;  /* 0x0000000dff0d7210 */ /* 0x000fe200017fe4ff */
[----:B--2---:R0:W-:Y:S06]  /*0400*/  STG.E desc[UR4][R8.64], R11 ;  /* 0x0000000b08007986 */ /* 0x0041ec000c101904 */
[----:B------:R-:W-:Y:S05]  /*0410*/  @P1 BRA `(.L_x_7) ;  /* 0xfffffffc00d81947 */ /* 0x000fea000383ffff */
.L_x_6:
[----:B------:R-:W-:Y:S05]  /*0420*/  BSYNC.RECONVERGENT B1 ;  /* 0x0000000000017941 */ /* 0x000fea0003800200 */
.L_x_5:
[----:B------:R-:W-:Y:S05]  /*0430*/  @P0 BRA `(.L_x_4) ;  /* 0x0000000000840947 */ /* 0x000fea0003800000 */
[----:B0-2---:R-:W0:Y:S01]  /*0440*/  LDC.64 R8, c[0x0][0x388] ;  /* 0x0000e200ff087b82 */ /* 0x005e220000000a00 */
[----:B------:R-:W-:Y:S01]  /*0450*/  BSSY.RECONVERGENT B1, `(.L_x_8) ;  /* 0x000001e000017945 */ /* 0x000fe20003800200 */
[----:B------:R-:W-:Y:S02]  /*0460*/  IMAD.IADD R16, R5, 0x1, -R4 ;  /* 0x0000000105107824 */ /* 0x000fe400078e0a04 */
[----:B------:R-:W-:-:S04]  /*0470*/  VIADD R17, R2, 0x1 ;  /* 0x0000000102117836 */ /* 0x000fc80000000000 */
[----:B------:R-:W1:Y:S01]  /*0480*/  LDC.64 R6, c[0x0][0x390] ;  /* 0x0000e400ff067b82 */ /* 0x000e620000000a00 */
[----:B0-----:R-:W-:-:S03]  /*0490*/  IMAD.WIDE.U32 R8, R5, 0x4, R8 ;  /* 0x0000000405087825 */ /* 0x001fc600078e0008 */
[----:B------:R-:W-:-:S04]  /*04a0*/  IADD3 R8, P0, PT, R8, 0x8, RZ ;  /* 0x0000000808087810 */ /* 0x000fc80007f1e0ff */
[----:B------:R-:W-:-:S09]  /*04b0*/  IADD3.X R9, PT, PT, RZ, R9, RZ, P0, !PT ;  /* 0x00000009ff097210 */ /* 0x000fd200007fe4ff */
.L_x_9:
[----:B------:R-:W-:Y:S01]  /*04c0*/  MOV R4, R8 ;  /* 0x0000000800047202 */ /* 0x000fe20000000f00 */
[----:B------:R-:W-:-:S05]  /*04d0*/  IMAD.MOV.U32 R5, RZ, RZ, R9 ;  /* 0x000000ffff057224 */ /* 0x000fca00078e0009 */
[----:B--2---:R-:W2:Y:S01]  /*04e0*/  LDG.E R19, desc[UR4][R4.64+-0x8] ;  /* 0xfffff80404137981 */ /* 0x004ea2000c1e1900 */
[----:B------:R-:W-:-:S05]  /*04f0*/  IADD3 R9, PT, PT, R17, -0x1, RZ ;  /* 0xffffffff11097810 */ /* 0x000fca0007ffe0ff */
[----:B-1----:R-:W-:-:S05]  /*0500*/  IMAD.WIDE.U32 R8, R9, 0x4, R6 ;  /* 0x0000000409087825 */ /* 0x002fca00078e0006 */
[----:B--2---:R0:W-:Y:S04]  /*0510*/  STG.E desc[UR4][R8.64], R19 ;  /* 0x0000001308007986 */ /* 0x0041e8000c101904 */
[----:B------:R-:W2:Y:S01]  /*0520*/  LDG.E R21, desc[UR4][R4.64+-0x4] ;  /* 0xfffffc0404157981 */ /* 0x000ea2000c1e1900 */
[----:B------:R-:W-:-:S04]  /*0530*/  IMAD.WIDE.U32 R10, R17, 0x4, R6 ;  /* 0x00000004110a7825 */ /* 0x000fc800078e0006 */
[----:B------:R-:W-:Y:S01]  /*0540*/  VIADD R13, R17, 0x1 ;  /* 0x00000001110d7836 */ /* 0x000fe20000000000 */
[----:B--2---:R2:W-:Y:S04]  /*0550*/  STG.E desc[UR4][R10.64], R21 ;  /* 0x000000150a007986 */ /* 0x0045e8000c101904 */
[----:B------:R-:W3:Y:S01]  /*0560*/  LDG.E R23, desc[UR4][R4.64] ;  /* 0x0000000404177981 */ /* 0x000ee2000c1e1900 */
[----:B------:R-:W-:Y:S01]  /*0570*/  IMAD.WIDE.U32 R12, R13, 0x4, R6 ;  /* 0x000000040d0c7825 */ /* 0x000fe200078e0006 */
[----:B------:R-:W-:-:S04]  /*0580*/  IADD3 R15, PT, PT, R17, 0x2, RZ ;  /* 0x00000002110f7810 */ /* 0x000fc80007ffe0ff */
[----:B---3--:R2:W-:Y:S04]  /*0590*/  STG.E desc[UR4][R12.64], R23 ;  /* 0x000000170c007986 */ /* 0x0085e8000c101904 */
[----:B------:R-:W3:Y:S01]  /*05a0*/  LDG.E R25, desc[UR4][R4.64+0x4] ;  /* 0x0000040404197981 */ /* 0x000ee2000c1e1900 */
[----:B------:R-:W-:Y:S01]  /*05b0*/  IMAD.WIDE.U32 R14, R15, 0x4, R6 ;  /* 0x000000040f0e7825 */ /* 0x000fe200078e0006 */
[----:B0-----:R-:W-:-:S03]  /*05c0*/  IADD3 R8, P1, PT, R4, 0x10, RZ ;  /* 0x0000001004087810 */ /* 0x001fc60007f3e0ff */
[----:B------:R-:W-:Y:S01]  /*05d0*/  VIADD R16, R16, 0x4 ;  /* 0x0000000410107836 */ /* 0x000fe20000000000 */
[----:B------:R-:W-:Y:S01]  /*05e0*/  IADD3.X R9, PT, PT, RZ, R5, RZ, P1, !PT ;  /* 0x00000005ff097210 */ /* 0x000fe20000ffe4ff */
[----:B------:R-:W-:-:S03]  /*05f0*/  VIADD R17, R17, 0x4 ;  /* 0x0000000411117836 */ /* 0x000fc60000000000 */
[----:B------:R-:W-:Y:S01]  /*0600*/  ISETP.NE.AND P0, PT, R16, RZ, PT ;  /* 0x000000ff1000720c */ /* 0x000fe20003f05270 */
[----:B---3--:R2:W-:-:S12]  /*0610*/  STG.E desc[UR4][R14.64], R25 ;  /* 0x000000190e007986 */ /* 0x0085d8000c101904 */
[----:B------:R-:W-:Y:S05]  /*0620*/  @P0 BRA `(.L_x_9) ;  /* 0xfffffffc00a40947 */ /* 0x000fea000383ffff */
[----:B------:R-:W-:Y:S05]  /*0630*/  BSYNC.RECONVERGENT B1 ;  /* 0x0000000000017941 */ /* 0x000fea0003800200 */
.L_x_8:
[----:B------:R-:W-:-:S07]  /*0640*/  IADD3 R2, PT, PT, R17, -0x1, RZ ;  /* 0xffffffff11027810 */ /* 0x000fce0007ffe0ff */
.L_x_4:
[----:B------:R-:W-:Y:S05]  /*0650*/  BSYNC.RECONVERGENT B0 ;  /* 0x0000000000007941 */ /* 0x000fea0003800200 */
.L_x_3:
[----:B------:R-:W-:-:S13]  /*0660*/  ISETP.GE.U32.AND P0, PT, R3, R0, PT ;  /* 0x000000000300720c */ /* 0x000fda0003f06070 */
[----:B------:R-:W-:Y:S05]  /*0670*/  @P0 EXIT ;  /* 0x000000000000094d */ /* 0x000fea0003800000 */
[C---:B------:R-:W-:Y:S01]  /*0680*/  IMAD.IADD R4, R0.reuse, 0x1, -R3 ;  /* 0x0000000100047824 */ /* 0x040fe200078e0a03 */
[----:B------:R-:W-:Y:S01]  /*0690*/  IADD3 R5, PT, PT, -R0, R3, RZ ;  /* 0x0000000300057210 */ /* 0x000fe20007ffe1ff */
[----:B------:R-:W-:Y:S03]  /*06a0*/  BSSY.RECONVERGENT B0, `(.L_x_10) ;  /* 0x0000014000007945 */ /* 0x000fe60003800200 */
[----:B--2---:R-:W-:Y:S02]  /*06b0*/  LOP3.LUT P1, R10, R4, 0x3, RZ, 0xc0, !PT ;  /* 0x00000003040a7812 */ /* 0x004fe4000782c0ff */
[----:B------:R-:W-:-:S11]  /*06c0*/  ISETP.GT.U32.AND P0, PT, R5, -0x4, PT ;  /* 0xfffffffc0500780c */ /* 0x000fd60003f04070 */
[----:B------:R-:W-:Y:S05]  /*06d0*/  @!P1 BRA `(.L_x_11) ;  /* 0x0000000000409947 */ /* 0x000fea0003800000 */
[----:B------:R-:W1:Y:S08]  /*06e0*/  LDC.64 R4, c[0x0][0x388] ;  /* 0x0000e200ff047b82 */ /* 0x000e700000000a00 */
[----:B0-----:R-:W0:Y:S01]  /*06f0*/  LDC.64 R6, c[0x0][0x390] ;  /* 0x0000e400ff067b82 */ /* 0x001e220000000a00 */
[----:B-1----:R-:W-:Y:S01]  /*0700*/  IMAD.WIDE.U32 R4, R3, 0x4, R4 ;  /* 0x0000000403047825 */ /* 0x002fe200078e0004 */
[----:B------:R-:W-:-:S03]  /*0710*/  IADD3 R3, PT, PT, R10, R3, RZ ;  /* 0x000000030a037210 */ /* 0x000fc60007ffe0ff */
[----:B------:R-:W-:Y:S02]  /*0720*/  IMAD.MOV.U32 R11, RZ, RZ, R5 ;  /* 0x000000ffff0b7224 */ /* 0x000fe400078e0005 */
[----:B------:R-:W-:-:S07]  /*0730*/  IMAD.MOV R10, RZ, RZ, -R10 ;  /* 0x000000ffff0a7224 */ /* 0x000fce00078e0a0a */
.L_x_12:
[----:B-1----:R-:W-:-:S06]  /*0740*/  MOV R5, R11 ;  /* 0x0000000b00057202 */ /* 0x002fcc0000000f00 */
[----:B------:R1:W2:Y:S01]  /*0750*/  LDG.E R5, desc[UR4][R4.64] ;  /* 0x0000000404057981 */ /* 0x0002a2000c1e1900 */
[C---:B0-----:R-:W-:Y:S01]  /*0760*/  IMAD.WIDE.U32 R8, R2.reuse, 0x4, R6 ;  /* 0x0000000402087825 */ /* 0x041fe200078e0006 */
[----:B------:R-:W-:-:S03]  /*0770*/  IADD3 R2, PT, PT, R2, 0x1, RZ ;  /* 0x0000000102027810 */ /* 0x000fc60007ffe0ff */
[----:B------:R-:W-:-:S05]  /*0780*/  VIADD R10, R10, 0x1 ;  /* 0x000000010a0a7836 */ /* 0x000fca0000000000 */
[----:B------:R-:W-:Y:S02]  /*0790*/  ISETP.NE.AND P1, PT, R10, RZ, PT ;  /* 0x000000ff0a00720c */ /* 0x000fe40003f25270 */
[----:B-1----:R-:W-:-:S05]  /*07a0*/  IADD3 R4, P2, PT, R4, 0x4, RZ ;  /* 0x0000000404047810 */ /* 0x002fca0007f5e0ff */
[----:B------:R-:W-:Y:S01]  /*07b0*/  IMAD.X R11, RZ, RZ, R11, P2 ;  /* 0x000000ffff0b7224 */ /* 0x000fe200010e060b */
[----:B--2---:R1:W-:Y:S05]  /*07c0*/  STG.E desc[UR4][R8.64], R5 ;  /* 0x0000000508007986 */ /* 0x0043ea000c101904 */
[----:B------:R-:W-:Y:S05]  /*07d0*/  @P1 BRA `(.L_x_12) ;  /* 0xfffffffc00d81947 */ /* 0x000fea000383ffff */
.L_x_11:
[----:B------:R-:W-:Y:S05]  /*07e0*/  BSYNC.RECONVERGENT B0 ;  /* 0x0000000000007941 */ /* 0x000fea0003800200 */
.L_x_10:
[----:B------:R-:W-:Y:S05]  /*07f0*/  @P0 EXIT ;  /* 0x000000000000094d */ /* 0x000fea0003800000 */
[----:B0-----:R-:W0:Y:S01]  /*0800*/  LDC.64 R6, c[0x0][0x388] ;  /* 0x0000e200ff067b82 */ /* 0x001e220000000a00 */
[----:B------:R-:W-:Y:S02]  /*0810*/  IADD3 R0, PT, PT, -R0, R3, RZ ;  /* 0x0000000300007210 */ /* 0x000fe40007ffe1ff */
[----:B------:R-:W-:-:S05]  /*0820*/  IADD3 R15, PT, PT, R2, 0x1, RZ ;  /* 0x00000001020f7810 */ /* 0x000fca0007ffe0ff */
[----:B-1----:R-:W1:Y:S01]  /*0830*/  LDC.64 R4, c[0x0][0x390] ;  /* 0x0000e400ff047b82 */ /* 0x002e620000000a00 */
[----:B0-----:R-:W-:-:S03]  /*0840*/  IMAD.WIDE.U32 R6, R3, 0x4, R6 ;  /* 0x0000000403067825 */ /* 0x001fc600078e0006 */
[----:B------:R-:W-:-:S05]  /*0850*/  IADD3 R6, P0, PT, R6, 0x8, RZ ;  /* 0x0000000806067810 */ /* 0x000fca0007f1e0ff */
[----:B-1----:R-:W-:-:S08]  /*0860*/  IMAD.X R7, RZ, RZ, R7, P0 ;  /* 0x000000ffff077224 */ /* 0x002fd000000e0607 */
.L_x_13:
[----:B------:R-:W-:Y:S01]  /*0870*/  IMAD.MOV.U32 R2, RZ, RZ, R6 ;  /* 0x000000ffff027224 */ /* 0x000fe200078e0006 */
[----:B------:R-:W-:-:S05]  /*0880*/  MOV R3, R7 ;  /* 0x0000000700037202 */ /* 0x000fca0000000f00 */
[----:B------:R-:W2:Y:S01]  /*0890*/  LDG.E R17, desc[UR4][R2.64+-0x8] ;  /* 0xfffff80402117981 */ /* 0x000ea2000c1e1900 */
[----:B------:R-:W-:-:S04]  /*08a0*/  VIADD R7, R15, 0xffffffff ;  /* 0xffffffff0f077836 */ /* 0x000fc80000000000 */
[----:B------:R-:W-:-:S05]  /*08b0*/  IMAD.WIDE.U32 R6, R7, 0x4, R4 ;  /* 0x0000000407067825 */ /* 0x000fca00078e0004 */
[----:B--2---:R0:W-:Y:S04]  /*08c0*/  STG.E desc[UR4][R6.64], R17 ;  /* 0x0000001106007986 */ /* 0x0041e8000c101904 */
[----:B-1----:R-:W2:Y:S01]  /*08d0*/  LDG.E R19, desc[UR4][R2.64+-0x4] ;  /* 0xfffffc0402137981 */ /* 0x002ea2000c1e1900 */
[C---:B------:R-:W-:Y:S01]  /*08e0*/  IMAD.WIDE.U32 R8, R15.reuse, 0x4, R4 ;  /* 0x000000040f087825 */ /* 0x040fe200078e0004 */
[----:B------:R-:W-:-:S04]  /*08f0*/  IADD3 R11, PT, PT, R15, 0x1, RZ ;  /* 0x000000010f0b7810 */ /* 0x000fc80007ffe0ff */
[----:B--2---:R1:W-:Y:S04]  /*0900*/  STG.E desc[UR4][R8.64], R19 ;  /* 0x0000001308007986 */ /* 0x0043e8000c101904 */
[----:B------:R-:W2:Y:S01]  /*0910*/  LDG.E R21, desc[UR4][R2.64] ;  /* 0x0000000402157981 */ /* 0x000ea2000c1e1900 */
[----:B------:R-:W-:-:S04]  /*0920*/  IMAD.WIDE.U32 R10, R11, 0x4, R4 ;  /* 0x000000040b0a7825 */ /* 0x000fc800078e0004 */
[----:B------:R-:W-:Y:S01]  /*0930*/  VIADD R13, R15, 0x2 ;  /* 0x000000020f0d7836 */ /* 0x000fe20000000000 */
[----:B--2---:R1:W-:Y:S04]  /*0940*/  STG.E desc[UR4][R10.64], R21 ;  /* 0x000000150a007986 */ /* 0x0043e8000c101904 */
[----:B------:R-:W2:Y:S01]  /*0950*/  LDG.E R23, desc[UR4][R2.64+0x4] ;  /* 0x0000040402177981 */ /* 0x000ea2000c1e1900 */
[----:B------:R-:W-:Y:S01]  /*0960*/  IMAD.WIDE.U32 R12, R13, 0x4, R4 ;  /* 0x000000040d0c7825 */ /* 0x000fe200078e0004 */
[----:B------:R-:W-:Y:S02]  /*0970*/  IADD3 R0, PT, PT, R0, 0x4, RZ ;  /* 0x0000000400007810 */ /* 0x000fe40007ffe0ff */
[----:B0-----:R-:W-:Y:S02]  /*0980*/  IADD3 R6, P1, PT, R2, 0x10, RZ ;  /* 0x0000001002067810 */ /* 0x001fe40007f3e0ff */
[----:B------:R-:W-:-:S02]  /*0990*/  ISETP.NE.AND P0, PT, R0, RZ, PT ;  /* 0x000000ff0000720c */ /* 0x000fc40003f05270 */
[----:B------:R-:W-:Y:S01]  /*09a0*/  IADD3 R15, PT, PT, R15, 0x4, RZ ;  /* 0x000000040f0f7810 */ /* 0x000fe20007ffe0ff */
[----:B------:R-:W-:Y:S01]  /*09b0*/  IMAD.X R7, RZ, RZ, R3, P1 ;  /* 0x000000ffff077224 */ /* 0x000fe200008e0603 */
[----:B--2---:R1:W-:Y:S09]  /*09c0*/  STG.E desc[UR4][R12.64], R23 ;  /* 0x000000170c007986 */ /* 0x0043f2000c101904 */
[----:B------:R-:W-:Y:S05]  /*09d0*/  @P0 BRA `(.L_x_13) ;  /* 0xfffffffc00a40947 */ /* 0x000fea000383ffff */
[----:B------:R-:W-:Y:S05]  /*09e0*/  EXIT ;  /* 0x000000000000794d */ /* 0x000fea0003800000 */
.L_x_14:
[----:B------:R-:W-:-:S00]  /*09f0*/  BRA `(.L_x_14) ;  /* 0xfffffffc00fc7947 */ /* 0x000fc0000383ffff */
[----:B------:R-:W-:-:S00]  /*0a00*/  NOP ;  /* 0x0000000000007918 */ /* 0x000fc00000000000 */
[----:B------:R-:W-:-:S00]  /*0a10*/  NOP ;  /* 0x0000000000007918 */ /* 0x000fc00000000000 */
[----:B------:R-:W-:-:S00]  /*0a20*/  NOP ;  /* 0x0000000000007918 */ /* 0x000fc00000000000 */
[----:B------:R-:W-:-:S00]  /*0a30*/  NOP ;  /* 0x0000000000007918 */ /* 0x000fc00000000000 */
[----:B------:R-:W-:-:S00]  /*0a40*/  NOP ;  /* 0x0000000000007918 */ /* 0x000fc00000000000 */
[----:B------:R-:W-:-:S00]  /*0a50*/  NOP ;  /* 0x0000000000007918 */ /* 0x000fc00000000000 */
[----:B------:R-:W-:-:S00]  /*0a60*/  NOP ;  /* 0x0000000000007918 */ /* 0x000fc00000000000 */
[----:B------:R-:W-:-:S00]  /*0a70*/  NOP ;  /* 0x0000000000007918 */ /* 0x000fc00000000000 */
.L_x_37:


//--------------------- .text._Z15kernelSortBlockIfEvjPT_ --------------------------
	.section	.text._Z15kernelSortBlockIfEvjPT_,"ax",@progbits
	.align	128
        .global         _Z15kernelSortBlockIfEvjPT_
        .type           _Z15kernelSortBlockIfEvjPT_,@function
        .size           _Z15kernelSortBlockIfEvjPT_,(.L_x_38 - _Z15kernelSortBlockIfEvjPT_)
        .other          _Z15kernelSortBlockIfEvjPT_,@"STO_CUDA_ENTRY STV_DEFAULT"
_Z15kernelSortBlockIfEvjPT_:
.text._Z15kernelSortBlockIfEvjPT_:
[----:B------:R-:W-:Y:S01]  /*0000*/  LDC R1, c[0x0][0x37c] ;  /* 0x0000df00ff017b82 */ /* 0x000fe20000000800 */
[----:B------:R-:W0:Y:S01]  /*0010*/  S2R R8, SR_TID.X ;  /* 0x0000000000087919 */ /* 0x000e220000002100 */
[----:B------:R-:W1:Y:S06]  /*0020*/  LDCU UR4, c[0x0][0x360] ;  /* 0x00006c00ff0477ac */ /* 0x000e6c0008000800 */
[----:B------:R-:W2:Y:S01]  /*0030*/  LDC R9, c[0x0][0x380] ;  /* 0x0000e000ff097b82 */ /* 0x000ea20000000800 */
[----:B------:R-:W1:Y:S01]  /*0040*/  S2R R5, SR_CTAID.X ;  /* 0x0000000000057919 */ /* 0x000e620000002500 */
[----:B0-----:R-:W-:-:S02]  /*0050*/  IMAD.SHL.U32 R6, R8, 0x2, RZ ;  /* 0x0000000208067824 */ /* 0x001fc400078e00ff */
[----:B-1----:R-:W-:Y:S02]  /*0060*/  IMAD R5, R5, UR4, RZ ;  /* 0x0000000405057c24 */ /* 0x002fe4000f8e02ff */
[----:B------:R-:W-:-:S04]  /*0070*/  VIADD R0, R6, 0x1 ;  /* 0x0000000106007836 */ /* 0x000fc80000000000 */
[----:B------:R-:W-:-:S05]  /*0080*/  IMAD R4, R5, 0x2, R0 ;  /* 0x0000000205047824 */ /* 0x000fca00078e0200 */
[----:B--2---:R-:W-:-:S13]  /*0090*/  ISETP.GT.U32.AND P0, PT, R4, R9, PT ;  /* 0x000000090400720c */ /* 0x004fda0003f04070 */
[----:B------:R-:W-:Y:S05]  /*00a0*/  @P0 EXIT ;  /* 0x000000000000094d */ /* 0x000fea0003800000 */
[----:B------:R-:W0:Y:S01]  /*00b0*/  LDC.64 R2, c[0x0][0x388] ;  /* 0x0000e200ff027b82 */ /* 0x000e220000000a00 */
[----:B------:R-:W1:Y:S01]  /*00c0*/  LDCU.64 UR6, c[0x0][0x358] ;  /* 0x00006b00ff0677ac */ /* 0x000e620008000a00 */
[----:B------:R-:W-:-:S04]  /*00d0*/  VIADD R7, R4, 0xffffffff ;  /* 0xffffffff04077836 */ /* 0x000fc80000000000 */
[----:B0-----:R-:W-:-:S05]  /*00e0*/  IMAD.WIDE.U32 R2, R7, 0x4, R2 ;  /* 0x0000000407027825 */ /* 0x001fca00078e0002 */
[----:B-1----:R-:W2:Y:S04]  /*00f0*/  LDG.E R10, desc[UR6][R2.64] ;  /* 0x00000006020a7981 */ /* 0x002ea8000c1e1900 */
[----:B------:R-:W2:Y:S01]  /*0100*/  LDG.E R11, desc[UR6][R2.64+0x4] ;  /* 0x00000406020b7981 */ /* 0x000ea2000c1e1900 */
[----:B------:R-:W0:Y:S01]  /*0110*/  S2UR UR5, SR_CgaCtaId ;  /* 0x00000000000579c3 */ /* 0x000e220000008800 */
[----:B------:R-:W-:Y:S01]  /*0120*/  UMOV UR4, 0x400 ;  /* 0x0000040000047882 */ /* 0x000fe20000000000 */
[C---:B------:R-:W-:Y:S02]  /*0130*/  IMAD.SHL.U32 R7, R5.reuse, 0x2, RZ ;  /* 0x0000000205077824 */ /* 0x040fe400078e00ff */
[----:B------:R-:W-:Y:S01]  /*0140*/  IMAD R5, R5, -0x2, R9 ;  /* 0xfffffffe05057824 */ /* 0x000fe200078e0209 */
[----:B0-----:R-:W-:-:S06]  /*0150*/  ULEA UR4, UR5, UR4, 0x18 ;  /* 0x0000000405047291 */ /* 0x001fcc000f8ec0ff */
[----:B------:R-:W-:Y:S01]  /*0160*/  LEA R4, R8, UR4, 0x3 ;  /* 0x0000000408047c11 */ /* 0x000fe2000f8e18ff */
[----:B------:R-:W-:-:S05]  /*0170*/  VIADD R8, R7, 0x80 ;  /* 0x0000008007087836 */ /* 0x000fca0000000000 */
[CC--:B------:R-:W-:Y:S02]  /*0180*/  VIMNMX.U32 R12, PT, PT, R8.reuse, R9.reuse, PT ;  /* 0x00000009080c7248 */ /* 0x0c0fe40003fe0000 */
[----:B------:R-:W-:Y:S02]  /*0190*/  ISETP.GT.U32.AND P0, PT, R8, R9, PT ;  /* 0x000000090800720c */ /* 0x000fe40003f04070 */
[----:B------:R-:W-:Y:S02]  /*01a0*/  IADD3 R12, PT, PT, R12, 0x1, -R7 ;  /* 0x000000010c0c7810 */ /* 0x000fe40007ffe807 */
[----:B------:R-:W-:Y:S02]  /*01b0*/  SEL R5, R5, 0x80, P0 ;  /* 0x0000008005057807 */ /* 0x000fe40000000000 */
[C---:B------:R-:W-:Y:S02]  /*01c0*/  ISETP.GE.U32.AND P1, PT, R12.reuse, 0x4, PT ;  /* 0x000000040c00780c */ /* 0x040fe40003f26070 */
[----:B------:R-:W-:-:S04]  /*01d0*/  VIMNMX.U32 R12, PT, PT, R12, 0x1, !PT ;  /* 0x000000010c0c7848 */ /* 0x000fc80007fe0000 */
[----:B------:R-:W-:Y:S01]  /*01e0*/  LOP3.LUT R7, R12, 0x3, RZ, 0xc0, !PT ;  /* 0x000000030c077812 */ /* 0x000fe200078ec0ff */
[----:B--2---:R0:W-:Y:S01]  /*01f0*/  STS.64 [R4], R10 ;  /* 0x0000000a04007388 */ /* 0x0041e20000000a00 */
[----:B------:R-:W-:Y:S06]  /*0200*/  BAR.SYNC.DEFER_BLOCKING 0x0 ;  /* 0x0000000000007b1d */ /* 0x000fec0000010000 */
[----:B------:R-:W-:Y:S05]  /*0210*/  @!P1 BRA `(.L_x_15) ;  /* 0x0000000000b49947 */ /* 0x000fea0003800000 */
[----:B------:R-:W-:Y:S01]  /*0220*/  LOP3.LUT R12, R12, 0xfffffffc, RZ, 0xc0, !PT ;  /* 0xfffffffc0c0c7812 */ /* 0x000fe200078ec0ff */
[----:B------:R-:W-:Y:S01]  /*0230*/  VIADD R6, R6, 0x2 ;  /* 0x0000000206067836 */ /* 0x000fe20000000000 */
[----:B------:R-:W-:-:S03]  /*0240*/  ISETP.GE.U32.AND P1, PT, R0, R5, PT ;  /* 0x000000050000720c */ /* 0x000fc60003f26070 */
[----:B------:R-:W-:-:S10]  /*0250*/  IMAD.MOV R12, RZ, RZ, -R12 ;  /* 0x000000ffff0c7224 */ /* 0x000fd400078e0a0c */
.L_x_24:
[----:B------:R-:W-:Y:S01]  /*0260*/  BSSY.RECONVERGENT B0, `(.L_x_16) ;  /* 0x0000008000007945 */ /* 0x000fe20003800200 */
[----:B------:R-:W-:-:S03]  /*0270*/  ISETP.GE.U32.AND P0, PT, R6, R5, PT ;  /* 0x000000050600720c */ /* 0x000fc60003f06070 */
[----:B-1234-:R-:W-:Y:S10]  /*0280*/  @P1 BRA `(.L_x_17) ;  /* 0x0000000000141947 */ /* 0x01eff40003800000 */
[----:B------:R-:W1:Y:S02]  /*0290*/  LDS.64 R8, [R4] ;  /* 0x0000000004087984 */ /* 0x000e640000000a00 */
[----:B-1----:R-:W-:Y:S01]  /*02a0*/  FSETP.GEU.AND P1, PT, R9, R8, PT ;  /* 0x000000080900720b */ /* 0x002fe20003f2e000 */
[----:B0-----:R-:W-:Y:S02]  /*02b0*/  IMAD.MOV.U32 R10, RZ, RZ, R9 ;  /* 0x000000ffff0a7224 */ /* 0x001fe400078e0009 */
[----:B------:R-:W-:-:S10]  /*02c0*/  IMAD.MOV.U32 R11, RZ, RZ, R8 ;  /* 0x000000ffff0b7224 */ /* 0x000fd400078e0008 */
[----:B------:R1:W-:Y:S02]  /*02d0*/  @!P1 STS.64 [R4], R10 ;  /* 0x0000000a04009388 */ /* 0x0003e40000000a00 */
.L_x_17:
[----:B------:R-:W-:Y:S05]  /*02e0*/  BSYNC.RECONVERGENT B0 ;  /* 0x0000000000007941 */ /* 0x000fea0003800200 */
.L_x_16:
[----:B------:R-:W-:Y:S01]  /*02f0*/  BAR.SYNC.DEFER_BLOCKING 0x0 ;  /* 0x0000000000007b1d */ /* 0x000fe20000010000 */
[----:B------:R-:W-:-:S05]  /*0300*/  ISETP.GE.U32.AND P1, PT, R0, R5, PT ;  /* 0x000000050000720c */ /* 0x000fca0003f26070 */
[----:B------:R-:W-:Y:S04]  /*0310*/  BSSY.RECONVERGENT B0, `(.L_x_18) ;  /* 0x0000007000007945 */ /* 0x000fe80003800200 */
[----:B------:R-:W-:Y:S05]  /*0320*/  @P0 BRA `(.L_x_19) ;  /* 0x0000000000140947 */ /* 0x000fea0003800000 */
[----:B------:R-:W-:Y:S04]  /*0330*/  LDS R9, [R4+0x4] ;  /* 0x0000040004097984 */ /* 0x000fe80000000800 */
[----:B------:R-:W2:Y:S02]  /*0340*/  LDS R8, [R4+0x8] ;  /* 0x0000080004087984 */ /* 0x000ea40000000800 */
[----:B--2---:R-:W-:-:S13]  /*0350*/  FSETP.GEU.AND P2, PT, R8, R9, PT ;  /* 0x000000090800720b */ /* 0x004fda0003f4e000 */
[----:B------:R2:W-:Y:S04]  /*0360*/  @!P2 STS [R4+0x4], R8 ;  /* 0x000004080400a388 */ /* 0x0005e80000000800 */
[----:B------:R2:W-:Y:S02]  /*0370*/  @!P2 STS [R4+0x8], R9 ;  /* 0x000008090400a388 */ /* 0x0005e40000000800 */
.L_x_19:
[----:B------:R-:W-:Y:S05]  /*0380*/  BSYNC.RECONVERGENT B0 ;  /* 0x0000000000007941 */ /* 0x000fea0003800200 */
.L_x_18:
[----:B------:R-:W-:Y:S06]  /*0390*/  BAR.SYNC.DEFER_BLOCKING 0x0 ;  /* 0x0000000000007b1d */ /* 0x000fec0000010000 */
[----:B------:R-:W-:Y:S04]  /*03a0*/  BSSY.RECONVERGENT B0, `(.L_x_20) ;  /* 0x0000007000007945 */ /* 0x000fe80003800200 */
[----:B------:R-:W-:Y:S05]  /*03b0*/  @P1 BRA `(.L_x_21) ;  /* 0x0000000000141947 */ /* 0x000fea0003800000 */
[----:B--2---:R-:W2:Y:S02]  /*03c0*/  LDS.64 R8, [R4] ;  /* 0x0000000004087984 */ /* 0x004ea40000000a00 */
[----:B--2---:R-:W-:Y:S01]  /*03d0*/  FSETP.GEU.AND P2, PT, R9, R8, PT ;  /* 0x000000080900720b */ /* 0x004fe20003f4e000 */
[----:B01----:R-:W-:Y:S02]  /*03e0*/  IMAD.MOV.U32 R10, RZ, RZ, R9 ;  /* 0x000000ffff0a7224 */ /* 0x003fe400078e0009 */
[----:B------:R-:W-:-:S10]  /*03f0*/  IMAD.MOV.U32 R11, RZ, RZ, R8 ;  /* 0x000000ffff0b7224 */ /* 0x000fd400078e0008 */
[----:B------:R3:W-:Y:S02]  /*0400*/  @!P2 STS.64 [R4], R10 ;  /* 0x0000000a0400a388 */ /* 0x0007e40000000a00 */
.L_x_21:
[----:B------:R-:W-:Y:S05]  /*0410*/  BSYNC.RECONVERGENT B0 ;  /* 0x0000000000007941 */ /* 0x000fea0003800200 */
.L_x_20:
[----:B------:R-:W-:Y:S01]  /*0420*/  VIADD R12, R12, 0x4 ;  /* 0x000000040c0c7836 */ /* 0x000fe20000000000 */
[----:B------:R-:W-:Y:S04]  /*0430*/  BAR.SYNC.DEFER_BLOCKING 0x0 ;  /* 0x0000000000007b1d */ /* 0x000fe80000010000 */
[----:B------:R-:W-:Y:S02]  /*0440*/  ISETP.NE.AND P2, PT, R12, RZ, PT ;  /* 0x000000ff0c00720c */ /* 0x000fe40003f45270 */
[----:B------:R-:W-:Y:S04]  /*0450*/  BSSY.RECONVERGENT B0, `(.L_x_22) ;  /* 0x0000007000007945 */ /* 0x000fe80003800200 */
[----:B------:R-:W-:Y:S07]  /*0460*/  @P0 BRA `(.L_x_23) ;  /* 0x0000000000140947 */ /* 0x000fee0003800000 */
[----:B--2---:R-:W-:Y:S04]  /*0470*/  LDS R9, [R4+0x4] ;  /* 0x0000040004097984 */ /* 0x004fe80000000800 */
[----:B------:R-:W2:Y:S02]  /*0480*/  LDS R8, [R4+0x8] ;  /* 0x0000080004087984 */ /* 0x000ea40000000800 */
[----:B--2---:R-:W-:-:S13]  /*0490*/  FSETP.GEU.AND P0, PT, R8, R9, PT ;  /* 0x000000090800720b */ /* 0x004fda0003f0e000 */
[----:B------:R4:W-:Y:S04]  /*04a0*/  @!P0 STS [R4+0x4], R8 ;  /* 0x0000040804008388 */ /* 0x0009e80000000800 */
[----:B------:R4:W-:Y:S02]  /*04b0*/  @!P0 STS [R4+0x8], R9 ;  /* 0x0000080904008388 */ /* 0x0009e40000000800 */
.L_x_23:
[----:B------:R-:W-:Y:S05]  /*04c0*/  BSYNC.RECONVERGENT B0 ;  /* 0x0000000000007941 */ /* 0x000fea0003800200 */
.L_x_22:
[----:B------:R-:W-:Y:S06]  /*04d0*/  BAR.SYNC.DEFER_BLOCKING 0x0 ;  /* 0x0000000000007b1d */ /* 0x000fec0000010000 */
[----:B------:R-:W-:Y:S05]  /*04e0*/  @P2 BRA `(.L_x_24) ;  /* 0xfffffffc005c2947 */ /* 0x000fea000383ffff */
.L_x_15:
[----:B------:R-:W-:-:S13]  /*04f0*/  ISETP.NE.AND P0, PT, R7, RZ, PT ;  /* 0x000000ff0700720c */ /* 0x000fda0003f05270 */
[----:B------:R-:W-:Y:S05]  /*0500*/  @!P0 BRA `(.L_x_25) ;  /* 0x00000000004c8947 */ /* 0x000fea0003800000 */
[----:B------:R-:W-:Y:S02]  /*0510*/  IMAD.MOV.U32 R6, RZ, RZ, 0x1 ;  /* 0x00000001ff067424 */ /* 0x000fe400078e00ff */
[----:B------:R-:W-:-:S07]  /*0520*/  IMAD.MOV R7, RZ, RZ, -R7 ;  /* 0x000000ffff077224 */ /* 0x000fce00078e0a07 */
.L_x_28:
[----:B------:R-:W-:Y:S01]  /*0530*/  LOP3.LUT R6, R6, 0x1, RZ, 0x3c, !PT ;  /* 0x0000000106067812 */ /* 0x000fe200078e3cff */
[----:B------:R-:W-:Y:S03]  /*0540*/  BSSY.RECONVERGENT B0, `(.L_x_26) ;  /* 0x000000b000007945 */ /* 0x000fe60003800200 */
[----:B--2-4-:R-:W-:-:S05]  /*0550*/  LOP3.LUT R9, R6, 0xff, RZ, 0xc0, !PT ;  /* 0x000000ff06097812 */ /* 0x014fca00078ec0ff */
[----:B------:R-:W-:-:S05]  /*0560*/  IMAD.IADD R8, R0, 0x1, R9 ;  /* 0x0000000100087824 */ /* 0x000fca00078e0209 */
[----:B------:R-:W-:-:S13]  /*0570*/  ISETP.GE.U32.AND P0, PT, R8, R5, PT ;  /* 0x000000050800720c */ /* 0x000fda0003f06070 */
[----:B------:R-:W-:Y:S05]  /*0580*/  @P0 BRA `(.L_x_27) ;  /* 0x0000000000180947 */ /* 0x000fea0003800000 */
[----:B------:R-:W-:-:S05]  /*0590*/  IMAD R9, R9, 0x4, R4 ;  /* 0x0000000409097824 */ /* 0x000fca00078e0204 */
[----:B------:R-:W-:Y:S04]  /*05a0*/  LDS R8, [R9] ;  /* 0x0000000009087984 */ /* 0x000fe80000000800 */
[----:B01-3--:R-:W0:Y:S02]  /*05b0*/  LDS R10, [R9+0x4] ;  /* 0x00000400090a7984 */ /* 0x00be240000000800 */
[----:B0-----:R-:W-:-:S13]  /*05c0*/  FSETP.GEU.AND P0, PT, R10, R8, PT ;  /* 0x000000080a00720b */ /* 0x001fda0003f0e000 */
[----:B------:R2:W-:Y:S04]  /*05d0*/  @!P0 STS [R9], R10 ;  /* 0x0000000a09008388 */ /* 0x0005e80000000800 */
[----:B------:R2:W-:Y:S02]  /*05e0*/  @!P0 STS [R9+0x4], R8 ;  /* 0x0000040809008388 */ /* 0x0005e40000000800 */
.L_x_27:
[----:B------:R-:W-:Y:S05]  /*05f0*/  BSYNC.RECONVERGENT B0 ;  /* 0x0000000000007941 */ /* 0x000fea0003800200 */
.L_x_26:
[----:B------:R-:W-:Y:S01]  /*0600*/  VIADD R7, R7, 0x1 ;  /* 0x0000000107077836 */ /* 0x000fe20000000000 */
[----:B------:R-:W-:Y:S04]  /*0610*/  BAR.SYNC.DEFER_BLOCKING 0x0 ;  /* 0x0000000000007b1d */ /* 0x000fe80000010000 */
[----:B------:R-:W-:-:S13]  /*0620*/  ISETP.NE.AND P0, PT, R7, RZ, PT ;  /* 0x000000ff0700720c */ /* 0x000fda0003f05270 */
[----:B------:R-:W-:Y:S05]  /*0630*/  @P0 BRA `(.L_x_28) ;  /* 0xfffffffc00bc0947 */ /* 0x000fea000383ffff */
.L_x_25:
[----:B01234-:R-:W0:Y:S04]  /*0640*/  LDS.64 R4, [R4] ;  /* 0x0000000004047984 */ /* 0x01fe280000000a00 */
[----:B0-----:R-:W-:Y:S04]  /*0650*/  STG.E desc[UR6][R2.64], R4 ;  /* 0x0000000402007986 */ /* 0x001fe8000c101906 */
[----:B------:R-:W-:Y:S01]  /*0660*/  STG.E desc[UR6][R2.64+0x4], R5 ;  /* 0x0000040502007986 */ /* 0x000fe2000c101906 */
[----:B------:R-:W-:Y:S05]  /*0670*/  EXIT ;  /* 0x000000000000794d */ /* 0x000fea0003800000 */
.L_x_29:
        /* <DEDUP_REMOVED lines=16> */
.L_x_38:


//--------------------- .text._Z11rank_kernelPfPii --------------------------
	.section	.text._Z11rank_kernelPfPii,"ax",@progbits
	.align	128
        .global         _Z11rank_kernelPfPii
        .type           _Z11rank_kernelPfPii,@function
        .size           _Z11rank_kernelPfPii,(.L_x_39 - _Z11rank_kernelPfPii)
        .other          _Z11rank_kernelPfPii,@"STO_CUDA_ENTRY STV_DEFAULT"
_Z11rank_kernelPfPii:
.text._Z11rank_kernelPfPii:
[----:B------:R-:W-:Y:S01]  /*0000*/  LDC R1, c[0x0][0x37c] ;  /* 0x0000df00ff017b82 */ /* 0x000fe20000000800 */
[----:B------:R-:W0:Y:S01]  /*0010*/  S2R R7, SR_TID.X ;  /* 0x0000000000077919 */ /* 0x000e220000002100 */
[----:B------:R-:W0:Y:S01]  /*0020*/  LDCU UR4, c[0x0][0x360] ;  /* 0x00006c00ff0477ac */ /* 0x000e220008000800 */
[----:B------:R-:W0:Y:S01]  /*0030*/  S2R R0, SR_CTAID.X ;  /* 0x0000000000007919 */ /* 0x000e220000002500 */
[----:B------:R-:W1:Y:S01]  /*0040*/  LDCU UR10, c[0x0][0x390] ;  /* 0x00007200ff0a77ac */ /* 0x000e620008000800 */
[----:B0-----:R-:W-:-:S05]  /*0050*/  IMAD R7, R0, UR4, R7 ;  /* 0x0000000400077c24 */ /* 0x001fca000f8e0207 */
[----:B-1----:R-:W-:-:S13]  /*0060*/  ISETP.GE.AND P0, PT, R7, UR10, PT ;  /* 0x0000000a07007c0c */ /* 0x002fda000bf06270 */
[----:B------:R-:W-:Y:S05]  /*0070*/  @P0 EXIT ;  /* 0x000000000000094d */ /* 0x000fea0003800000 */
[----:B------:R-:W-:Y:S01]  /*0080*/  UISETP.GE.AND UP0, UPT, UR10, 0x1, UPT ;  /* 0x000000010a00788c */ /* 0x000fe2000bf06270 */
[----:B------:R-:W-:Y:S01]  /*0090*/  IMAD.MOV.U32 R0, RZ, RZ, RZ ;  /* 0x000000ffff007224 */ /* 0x000fe200078e00ff */
[----:B------:R-:W0:Y:S07]  /*00a0*/  LDCU.64 UR8, c[0x0][0x358] ;  /* 0x00006b00ff0877ac */ /* 0x000e2e0008000a00 */
[----:B------:R-:W-:Y:S05]  /*00b0*/  BRA.U !UP0, `(.L_x_30) ;  /* 0x0000000d08e07547 */ /* 0x000fea000b800000 */
[----:B------:R-:W1:Y:S02]  /*00c0*/  LDC.64 R4, c[0x0][0x380] ;  /* 0x0000e000ff047b82 */ /* 0x000e640000000a00 */
[----:B-1----:R-:W-:-:S05]  /*00d0*/  IMAD.WIDE R2, R7, 0x4, R4 ;  /* 0x0000000407027825 */ /* 0x002fca00078e0204 */
[----:B0-----:R0:W5:Y:S01]  /*00e0*/  LDG.E R6, desc[UR8][R2.64] ;  /* 0x0000000802067981 */ /* 0x001162000c1e1900 */
[----:B------:R-:W-:Y:S01]  /*00f0*/  UISETP.GE.U32.AND UP1, UPT, UR10, 0x10, UPT ;  /* 0x000000100a00788c */ /* 0x000fe2000bf26070 */
[----:B------:R-:W-:Y:S01]  /*0100*/  IMAD.MOV.U32 R8, RZ, RZ, RZ ;  /* 0x000000ffff087224 */ /* 0x000fe200078e00ff */
[----:B------:R-:W-:Y:S01]  /*0110*/  ULOP3.LUT UR6, UR10, 0xf, URZ, 0xc0, !UPT ;  /* 0x0000000f0a067892 */ /* 0x000fe2000f8ec0ff */
[----:B------:R-:W-:-:S03]  /*0120*/  IMAD.MOV.U32 R0, RZ, RZ, RZ ;  /* 0x000000ffff007224 */ /* 0x000fc600078e00ff */
[----:B------:R-:W-:-:S03]  /*0130*/  UISETP.NE.AND UP0, UPT, UR6, URZ, UPT ;  /* 0x000000ff0600728c */ /* 0x000fc6000bf05270 */
[----:B0-----:R-:W-:Y:S08]  /*0140*/  BRA.U !UP1, `(.L_x_31) ;  /* 0x0000000509f47547 */ /* 0x001ff0000b800000 */
[----:B------:R-:W0:Y:S01]  /*0150*/  LDCU.64 UR4, c[0x0][0x380] ;  /* 0x00007000ff0477ac */ /* 0x000e220008000a00 */
[----:B------:R-:W-:Y:S01]  /*0160*/  IMAD.MOV.U32 R0, RZ, RZ, RZ ;  /* 0x000000ffff007224 */ /* 0x000fe200078e00ff */
[----:B------:R-:W-:-:S06]  /*0170*/  ULOP3.LUT UR7, UR10, 0x7ffffff0, URZ, 0xc0, !UPT ;  /* 0x7ffffff00a077892 */ /* 0x000fcc000f8ec0ff */
[----:B------:R-:W-:Y:S01]  /*0180*/  IMAD.U32 R8, RZ, RZ, UR7 ;  /* 0x00000007ff087e24 */ /* 0x000fe2000f8e00ff */
[----:B0-----:R-:W-:-:S04]  /*0190*/  UIADD3 UR4, UP1, UPT, UR4, 0x20, URZ ;  /* 0x0000002004047890 */ /* 0x001fc8000ff3e0ff */
[----:B------:R-:W-:Y:S02]  /*01a0*/  UIADD3.X UR5, UPT, UPT, URZ, UR5, URZ, UP1, !UPT ;  /* 0x00000005ff057290 */ /* 0x000fe40008ffe4ff */
[----:B------:R-:W-:Y:S01]  /*01b0*/  IMAD.U32 R2, RZ, RZ, UR4 ;  /* 0x00000004ff027e24 */ /* 0x000fe2000f8e00ff */
[----:B------:R-:W-:-:S03]  /*01c0*/  UMOV UR4, URZ ;  /* 0x000000ff00047c82 */ /* 0x000fc60008000000 */
[----:B------:R-:W-:-:S07]  /*01d0*/  IMAD.U32 R3, RZ, RZ, UR5 ;  /* 0x00000005ff037e24 */ /* 0x000fce000f8e00ff */
.L_x_32:
[----:B------:R-:W2:Y:S04]  /*01e0*/  LDG.E R27, desc[UR8][R2.64+-0x20] ;  /* 0xffffe008021b7981 */ /* 0x000ea8000c1e1900 */
[----:B------:R-:W3:Y:S04]  /*01f0*/  LDG.E R29, desc[UR8][R2.64+-0x1c] ;  /* 0xffffe408021d7981 */ /* 0x000ee8000c1e1900 */
[----:B------:R-:W4:Y:S04]  /*0200*/  LDG.E R12, desc[UR8][R2.64+-0x18] ;  /* 0xffffe808020c7981 */ /* 0x000f28000c1e1900 */
        /* <DEDUP_REMOVED lines=12> */
[----:B------:R-:W4:Y:S01]  /*02d0*/  LDG.E R9, desc[UR8][R2.64+0x1c] ;  /* 0x00001c0802097981 */ /* 0x000f22000c1e1900 */
[----:B------:R-:W-:Y:S01]  /*02e0*/  UIADD3 UR5, UPT, UPT, UR4, 0x1, URZ ;  /* 0x0000000104057890 */ /* 0x000fe2000fffe0ff */
[----:B------:R-:W-:Y:S01]  /*02f0*/  VIADD R10, R0, 0x1 ;  /* 0x00000001000a7836 */ /* 0x000fe20000000000 */
[----:B--2--5:R-:W-:-:S04]  /*0300*/  FSETP.NEU.AND P0, PT, R27, R6, PT ;  /* 0x000000061b00720b */ /* 0x024fc80003f0d000 */
[----:B------:R-:W-:Y:S02]  /*0310*/  ISETP.GT.AND P0, PT, R7, UR4, !P0 ;  /* 0x0000000407007c0c */ /* 0x000fe4000c704270 */
[-C--:B---3--:R-:W-:Y:S02]  /*0320*/  FSETP.NEU.AND P1, PT, R29, R6.reuse, PT ;  /* 0x000000061d00720b */ /* 0x088fe40003f2d000 */
[-C--:B------:R-:W-:Y:S02]  /*0330*/  FSETP.LT.OR P0, PT, R27, R6.reuse, P0 ;  /* 0x000000061b00720b */ /* 0x080fe40000701400 */
[----:B------:R-:W-:Y:S01]  /*0340*/  ISETP.GT.AND P1, PT, R7, UR5, !P1 ;  /* 0x0000000507007c0c */ /* 0x000fe2000cf24270 */
[----:B------:R-:W-:Y:S01]  /*0350*/  UIADD3 UR5, UPT, UPT, UR4, 0x2, URZ ;  /* 0x0000000204057890 */ /* 0x000fe2000fffe0ff */
[-C--:B----4-:R-:W-:Y:S02]  /*0360*/  FSETP.NEU.AND P2, PT, R12, R6.reuse, PT ;  /* 0x000000060c00720b */ /* 0x090fe40003f4d000 */
[----:B------:R-:W-:-:S07]  /*0370*/  FSETP.LT.OR P1, PT, R29, R6, P1 ;  /* 0x000000061d00720b */ /* 0x000fce0000f21400 */
[----:B------:R-:W-:Y:S01]  /*0380*/  @!P0 IMAD.MOV R10, RZ, RZ, R0 ;  /* 0x000000ffff0a8224 */ /* 0x000fe200078e0200 */
[C---:B------:R-:W-:Y:S01]  /*0390*/  ISETP.GT.AND P0, PT, R7.reuse, UR5, !P2 ;  /* 0x0000000507007c0c */ /* 0x040fe2000d704270 */
[----:B------:R-:W-:Y:S01]  /*03a0*/  UIADD3 UR5, UPT, UPT, UR4, 0x3, URZ ;  /* 0x0000000304057890 */ /* 0x000fe2000fffe0ff */
[-C--:B------:R-:W-:Y:S01]  /*03b0*/  FSETP.NEU.AND P2, PT, R14, R6.reuse, PT ;  /* 0x000000060e00720b */ /* 0x080fe20003f4d000 */
[----:B------:R-:W-:Y:S01]  /*03c0*/  VIADD R0, R10, 0x1 ;  /* 0x000000010a007836 */ /* 0x000fe20000000000 */
[----:B------:R-:W-:Y:S01]  /*03d0*/  FSETP.LT.OR P0, PT, R12, R6, P0 ;  /* 0x000000060c00720b */ /* 0x000fe20000701400 */
[----:B------:R-:W-:Y:S02]  /*03e0*/  @!P1 IMAD.MOV R0, RZ, RZ, R10 ;  /* 0x000000ffff009224 */ /* 0x000fe400078e020a */
[----:B------:R-:W-:Y:S01]  /*03f0*/  ISETP.GT.AND P2, PT, R7, UR5, !P2 ;  /* 0x0000000507007c0c */ /* 0x000fe2000d744270 */
[----:B------:R-:W-:Y:S01]  /*0400*/  UIADD3 UR5, UPT, UPT, UR4, 0x4, URZ ;  /* 0x0000000404057890 */ /* 0x000fe2000fffe0ff */
[----:B------:R-:W-:-:S02]  /*0410*/  VIADD R10, R0, 0x1 ;  /* 0x00000001000a7836 */ /* 0x000fc40000000000 */
[-C--:B------:R-:W-:Y:S02]  /*0420*/  FSETP.LT.OR P1, PT, R14, R6.reuse, P2 ;  /* 0x000000060e00720b */ /* 0x080fe40001721400 */
[----:B------:R-:W-:-:S04]  /*0430*/  FSETP.NEU.AND P2, PT, R16, R6, PT ;  /* 0x000000061000720b */ /* 0x000fc80003f4d000 */
[----:B------:R-:W-:Y:S01]  /*0440*/  @!P0 IMAD.MOV R10, RZ, RZ, R0 ;  /* 0x000000ffff0a8224 */ /* 0x000fe200078e0200 */
[C---:B------:R-:W-:Y:S01]  /*0450*/  ISETP.GT.AND P0, PT, R7.reuse, UR5, !P2 ;  /* 0x0000000507007c0c */ /* 0x040fe2000d704270 */
[----:B------:R-:W-:Y:S01]  /*0460*/  UIADD3 UR5, UPT, UPT, UR4, 0x5, URZ ;  /* 0x0000000504057890 */ /* 0x000fe2000fffe0ff */
[-C--:B------:R-:W-:Y:S01]  /*0470*/  FSETP.NEU.AND P2, PT, R18, R6.reuse, PT ;  /* 0x000000061200720b */ /* 0x080fe20003f4d000 */
[----:B------:R-:W-:Y:S01]  /*0480*/  VIADD R0, R10, 0x1 ;  /* 0x000000010a007836 */ /* 0x000fe20000000000 */
[-C--:B------:R-:W-:Y:S02]  /*0490*/  FSETP.LT.OR P0, PT, R16, R6.reuse, P0 ;  /* 0x000000061000720b */ /* 0x080fe40000701400 */
[----:B------:R-:W-:Y:S01]  /*04a0*/  @!P1 IMAD.MOV R0, RZ, RZ, R10 ;  /* 0x000000ffff009224 */ /* 0x000fe200078e020a */
[----:B------:R-:W-:Y:S01]  /*04b0*/  ISETP.GT.AND P2, PT, R7, UR5, !P2 ;  /* 0x0000000507007c0c */ /* 0x000fe2000d744270 */
[----:B------:R-:W-:Y:S02]  /*04c0*/  UIADD3 UR5, UPT, UPT, UR4, 0x6, URZ ;  /* 0x0000000604057890 */ /* 0x000fe4000fffe0ff */
[----:B------:R-:W-:Y:S01]  /*04d0*/  VIADD R10, R0, 0x1 ;  /* 0x00000001000a7836 */ /* 0x000fe20000000000 */
[----:B------:R-:W-:-:S02]  /*04e0*/  FSETP.LT.OR P1, PT, R18, R6, P2 ;  /* 0x000000061200720b */ /* 0x000fc40001721400 */
[----:B------:R-:W-:-:S04]  /*04f0*/  FSETP.NEU.AND P2, PT, R20, R6, PT ;  /* 0x000000061400720b */ /* 0x000fc80003f4d000 */
[----:B------:R-:W-:Y:S01]  /*0500*/  @!P0 IMAD.MOV R10, RZ, RZ, R0 ;  /* 0x000000ffff0a8224 */ /* 0x000fe200078e0200 */
[----:B------:R-:W-:Y:S01]  /*0510*/  ISETP.GT.AND P0, PT, R7, UR5, !P2 ;  /* 0x0000000507007c0c */ /* 0x000fe2000d704270 */
        /* <DEDUP_REMOVED lines=51> */
[----:B------:R-:W-:Y:S01]  /*0850*/  FSETP.LT.OR P0, PT, R11, R6, P0 ;  /* 0x000000060b00720b */ /* 0x000fe20000701400 */
[----:B------:R-:W-:Y:S01]  /*0860*/  UIADD3 UR4, UPT, UPT, UR4, 0x10, URZ ;  /* 0x0000001004047890 */ /* 0x000fe2000fffe0ff */
[----:B------:R-:W-:Y:S01]  /*0870*/  @!P1 IMAD.MOV R0, RZ, RZ, R10 ;  /* 0x000000ffff009224 */ /* 0x000fe200078e020a */
[----:B------:R-:W-:-:S04]  /*0880*/  ISETP.GT.AND P2, PT, R7, UR5, !P2 ;  /* 0x0000000507007c0c */ /* 0x000fc8000d744270 */
[----:B------:R-:W-:Y:S01]  /*0890*/  FSETP.LT.OR P1, PT, R9, R6, P2 ;  /* 0x000000060900720b */ /* 0x000fe20001721400 */
[----:B------:R-:W-:Y:S01]  /*08a0*/  VIADD R9, R0, 0x1 ;  /* 0x0000000100097836 */ /* 0x000fe20000000000 */
[----:B------:R-:W-:-:S04]  /*08b0*/  IADD3 R2, P2, PT, R2, 0x40, RZ ;  /* 0x0000004002027810 */ /* 0x000fc80007f5e0ff */
[----:B------:R-:W-:Y:S01]  /*08c0*/  @!P0 IMAD.MOV R9, RZ, RZ, R0 ;  /* 0x000000ffff098224 */ /* 0x000fe200078e0200 */
[----:B------:R-:W-:Y:S01]  /*08d0*/  ISETP.NE.AND P0, PT, R8, UR4, PT ;  /* 0x0000000408007c0c */ /* 0x000fe2000bf05270 */
[----:B------:R-:W-:Y:S02]  /*08e0*/  IMAD.X R3, RZ, RZ, R3, P2 ;  /* 0x000000ffff037224 */ /* 0x000fe400010e0603 */
[----:B------:R-:W-:-:S03]  /*08f0*/  VIADD R0, R9, 0x1 ;  /* 0x0000000109007836 */ /* 0x000fc60000000000 */
[----:B------:R-:W-:-:S07]  /*0900*/  @!P1 IMAD.MOV R0, RZ, RZ, R9 ;  /* 0x000000ffff009224 */ /* 0x000fce00078e0209 */
[----:B------:R-:W-:Y:S05]  /*0910*/  @P0 BRA `(.L_x_32) ;  /* 0xfffffff800300947 */ /* 0x000fea000383ffff */
.L_x_31:
[----:B------:R-:W-:Y:S05]  /*0920*/  BRA.U !UP0, `(.L_x_30) ;  /* 0x0000000508c47547 */ /* 0x000fea000b800000 */
[----:B------:R-:W-:Y:S02]  /*0930*/  UISETP.GE.U32.AND UP0, UPT, UR6, 0x8, UPT ;  /* 0x000000080600788c */ /* 0x000fe4000bf06070 */
[----:B------:R-:W-:-:S04]  /*0940*/  ULOP3.LUT UR5, UR10, 0x7, URZ, 0xc0, !UPT ;  /* 0x000000070a057892 */ /* 0x000fc8000f8ec0ff */
[----:B------:R-:W-:-:S03]  /*0950*/  UISETP.NE.AND UP1, UPT, UR5, URZ, UPT ;  /* 0x000000ff0500728c */ /* 0x000fc6000bf25270 */
[----:B------:R-:W-:Y:S08]  /*0960*/  BRA.U !UP0, `(.L_x_33) ;  /* 0x0000000108e47547 */ /* 0x000ff0000b800000 */
[----:B------:R-:W-:-:S05]  /*0970*/  IMAD.WIDE.U32 R2, R8, 0x4, R4 ;  /* 0x0000000408027825 */ /* 0x000fca00078e0004 */
[----:B------:R-:W2:Y:S04]  /*0980*/  LDG.E R9, desc[UR8][R2.64] ;  /* 0x0000000802097981 */ /* 0x000ea8000c1e1900 */
[----:B------:R-:W3:Y:S04]  /*0990*/  LDG.E R11, desc[UR8][R2.64+0x4] ;  /* 0x00000408020b7981 */ /* 0x000ee8000c1e1900 */
[----:B------:R-:W4:Y:S04]  /*09a0*/  LDG.E R13, desc[UR8][R2.64+0x8] ;  /* 0x00000808020d7981 */ /* 0x000f28000c1e1900 */
[----:B------:R-:W4:Y:S04]  /*09b0*/  LDG.E R15, desc[UR8][R2.64+0xc] ;  /* 0x00000c08020f7981 */ /* 0x000f28000c1e1900 */
[----:B------:R-:W4:Y:S04]  /*09c0*/  LDG.E R17, desc[UR8][R2.64+0x10] ;  /* 0x0000100802117981 */ /* 0x000f28000c1e1900 */
[----:B------:R-:W4:Y:S04]  /*09d0*/  LDG.E R19, desc[UR8][R2.64+0x14] ;  /* 0x0000140802137981 */ /* 0x000f28000c1e1900 */
[----:B------:R-:W4:Y:S04]  /*09e0*/  LDG.E R21, desc[UR8][R2.64+0x18] ;  /* 0x0000180802157981 */ /* 0x000f28000c1e1900 */
[----:B------:R0:W4:Y:S01]  /*09f0*/  LDG.E R23, desc[UR8][R2.64+0x1c] ;  /* 0x00001c0802177981 */ /* 0x000122000c1e1900 */
[----:B------:R-:W-:Y:S01]  /*0a00*/  VIADD R10, R8, 0x1 ;  /* 0x00000001080a7836 */ /* 0x000fe20000000000 */
[----:B--2--5:R-:W-:-:S04]  /*0a10*/  FSETP.NEU.AND P0, PT, R9, R6, PT ;  /* 0x000000060900720b */ /* 0x024fc80003f0d000 */
[-C--:B------:R-:W-:Y:S02]  /*0a20*/  ISETP.LT.AND P0, PT, R8, R7.reuse, !P0 ;  /* 0x000000070800720c */ /* 0x080fe40004701270 */
[-C--:B---3--:R-:W-:Y:S02]  /*0a30*/  FSETP.NEU.AND P1, PT, R11, R6.reuse, PT ;  /* 0x000000060b00720b */ /* 0x088fe40003f2d000 */
[-C--:B------:R-:W-:Y:S01]  /*0a40*/  FSETP.LT.OR P0, PT, R9, R6.reuse, P0 ;  /* 0x000000060900720b */ /* 0x080fe20000701400 */
[----:B------:R-:W-:Y:S01]  /*0a50*/  VIADD R9, R0, 0x1 ;  /* 0x0000000100097836 */ /* 0x000fe20000000000 */
[----:B------:R-:W-:Y:S01]  /*0a60*/  ISETP.LT.AND P1, PT, R10, R7, !P1 ;  /* 0x000000070a00720c */ /* 0x000fe20004f21270 */
[----:B------:R-:W-:Y:S01]  /*0a70*/  VIADD R10, R8, 0x2 ;  /* 0x00000002080a7836 */ /* 0x000fe20000000000 */
[-C--:B----4-:R-:W-:Y:S02]  /*0a80*/  FSETP.NEU.AND P2, PT, R13, R6.reuse, PT ;  /* 0x000000060d00720b */ /* 0x090fe40003f4d000 */
[----:B------:R-:W-:-:S02]  /*0a90*/  FSETP.LT.OR P1, PT, R11, R6, P1 ;  /* 0x000000060b00720b */ /* 0x000fc40000f21400 */
[----:B------:R-:W-:-:S05]  /*0aa0*/  ISETP.LT.AND P2, PT, R10, R7, !P2 ;  /* 0x000000070a00720c */ /* 0x000fca0005741270 */
[----:B------:R-:W-:Y:S01]  /*0ab0*/  @!P0 IMAD.MOV R9, RZ, RZ, R0 ;  /* 0x000000ffff098224 */ /* 0x000fe200078e0200 */
[-C--:B------:R-:W-:Y:S01]  /*0ac0*/  FSETP.LT.OR P0, PT, R13, R6.reuse, P2 ;  /* 0x000000060d00720b */ /* 0x080fe20001701400 */
[----:B------:R-:W-:Y:S01]  /*0ad0*/  VIADD R0, R8, 0x3 ;  /* 0x0000000308007836 */ /* 0x000fe20000000000 */
[-C--:B------:R-:W-:Y:S01]  /*0ae0*/  FSETP.NEU.AND P2, PT, R15, R6.reuse, PT ;  /* 0x000000060f00720b */ /* 0x080fe20003f4d000 */
[----:B0-----:R-:W-:Y:S02]  /*0af0*/  VIADD R2, R9, 0x1 ;  /* 0x0000000109027836 */ /* 0x001fe40000000000 */
[----:B------:R-:W-:Y:S01]  /*0b00*/  @!P1 IMAD.MOV R2, RZ, RZ, R9 ;  /* 0x000000ffff029224 */ /* 0x000fe200078e0209 */
[----:B------:R-:W-:Y:S01]  /*0b10*/  ISETP.LT.AND P2, PT, R0, R7, !P2 ;  /* 0x000000070000720c */ /* 0x000fe20005741270 */
[----:B------:R-:W-:Y:S01]  /*0b20*/  VIADD R0, R8, 0x4 ;  /* 0x0000000408007836 */ /* 0x000fe20000000000 */
[-C--:B------:R-:W-:Y:S01]  /*0b30*/  FSETP.NEU.AND P1, PT, R17, R6.reuse, PT ;  /* 0x000000061100720b */ /* 0x080fe20003f2d000 */
[----:B------:R-:W-:Y:S01]  /*0b40*/  VIADD R3, R2, 0x1 ;  /* 0x0000000102037836 */ /* 0x000fe20000000000 */
[----:B------:R-:W-:-:S02]  /*0b50*/  FSETP.LT.OR P2, PT, R15, R6, P2 ;  /* 0x000000060f00720b */ /* 0x000fc40001741400 */
[----:B------:R-:W-:Y:S01]  /*0b60*/  ISETP.LT.AND P1, PT, R0, R7, !P1 ;  /* 0x000000070000720c */ /* 0x000fe20004f21270 */
[----:B------:R-:W-:Y:S02]  /*0b70*/  @!P0 IMAD.MOV R3, RZ, RZ, R2 ;  /* 0x000000ffff038224 */ /* 0x000fe400078e0202 */
[----:B------:R-:W-:Y:S01]  /*0b80*/  VIADD R0, R8, 0x5 ;  /* 0x0000000508007836 */ /* 0x000fe20000000000 */
[-C--:B------:R-:W-:Y:S01]  /*0b90*/  FSETP.LT.OR P0, PT, R17, R6.reuse, P1 ;  /* 0x000000061100720b */ /* 0x080fe20000f01400 */
[----:B------:R-:W-:Y:S01]  /*0ba0*/  VIADD R2, R3, 0x1 ;  /* 0x0000000103027836 */ /* 0x000fe20000000000 */
[----:B------:R-:W-:-:S04]  /*0bb0*/  FSETP.NEU.AND P1, PT, R19, R6, PT ;  /* 0x000000061300720b */ /* 0x000fc80003f2d000 */
[-C--:B------:R-:W-:Y:S01]  /*0bc0*/  ISETP.LT.AND P1, PT, R0, R7.reuse, !P1 ;  /* 0x000000070000720c */ /* 0x080fe20004f21270 */
[----:B------:R-:W-:Y:S01]  /*0bd0*/  @!P2 IMAD.MOV R2, RZ, RZ, R3 ;  /* 0x000000ffff02a224 */ /* 0x000fe200078e0203 */
[-C--:B------:R-:W-:Y:S01]  /*0be0*/  FSETP.NEU.AND P2, PT, R21, R6.reuse, PT ;  /* 0x000000061500720b */ /* 0x080fe20003f4d000 */
[----:B------:R-:W-:Y:S01]  /*0bf0*/  VIADD R0, R8, 0x6 ;  /* 0x0000000608007836 */ /* 0x000fe20000000000 */
[-C--:B------:R-:W-:Y:S01]  /*0c00*/  FSETP.LT.OR P1, PT, R19, R6.reuse, P1 ;  /* 0x000000061300720b */ /* 0x080fe20000f21400 */
[----:B------:R-:W-:Y:S02]  /*0c10*/  VIADD R3, R2, 0x1 ;  /* 0x0000000102037836 */ /* 0x000fe40000000000 */
[----:B------:R-:W-:Y:S01]  /*0c20*/  @!P0 IMAD.MOV R3, RZ, RZ, R2 ;  /* 0x000000ffff038224 */ /* 0x000fe200078e0202 */
[----:B------:R-:W-:Y:S01]  /*0c30*/  ISETP.LT.AND P2, PT, R0, R7, !P2 ;  /* 0x000000070000720c */ /* 0x000fe20005741270 */
[C---:B------:R-:W-:Y:S02]  /*0c40*/  VIADD R0, R8.reuse, 0x7 ;  /* 0x0000000708007836 */ /* 0x040fe40000000000 */
[----:B------:R-:W-:Y:S01]  /*0c50*/  VIADD R2, R3, 0x1 ;  /* 0x0000000103027836 */ /* 0x000fe20000000000 */
[-C--:B------:R-:W-:Y:S01]  /*0c60*/  FSETP.LT.OR P0, PT, R21, R6.reuse, P2 ;  /* 0x000000061500720b */ /* 0x080fe20001701400 */
[----:B------:R-:W-:Y:S01]  /*0c70*/  VIADD R8, R8, 0x8 ;  /* 0x0000000808087836 */ /* 0x000fe20000000000 */
[----:B------:R-:W-:-:S03]  /*0c80*/  FSETP.NEU.AND P2, PT, R23, R6, PT ;  /* 0x000000061700720b */ /* 0x000fc60003f4d000 */
[----:B------:R-:W-:Y:S01]  /*0c90*/  @!P1 IMAD.MOV R2, RZ, RZ, R3 ;  /* 0x000000ffff029224 */ /* 0x000fe200078e0203 */
[----:B------:R-:W-:-:S03]  /*0ca0*/  ISETP.LT.AND P2, PT, R0, R7, !P2 ;  /* 0x000000070000720c */ /* 0x000fc60005741270 */
[----:B------:R-:W-:Y:S01]  /*0cb0*/  VIADD R3, R2, 0x1 ;  /* 0x0000000102037836 */ /* 0x000fe20000000000 */
[----:B------:R-:W-:-:S03]  /*0cc0*/  FSETP.LT.OR P2, PT, R23, R6, P2 ;  /* 0x000000061700720b */ /* 0x000fc60001741400 */
[----:B------:R-:W-:-:S04]  /*0cd0*/  @!P0 IMAD.MOV R3, RZ, RZ, R2 ;  /* 0x000000ffff038224 */ /* 0x000fc800078e0202 */
[----:B------:R-:W-:-:S06]  /*0ce0*/  VIADD R0, R3, 0x1 ;  /* 0x0000000103007836 */ /* 0x000fcc0000000000 */
[----:B------:R-:W-:-:S07]  /*0cf0*/  @!P2 IMAD.MOV R0, RZ, RZ, R3 ;  /* 0x000000ffff00a224 */ /* 0x000fce00078e0203 */
.L_x_33:
        /* <DEDUP_REMOVED lines=9> */
[----:B------:R0:W4:Y:S01]  /*0d90*/  LDG.E R15, desc[UR8][R2.64+0xc] ;  /* 0x00000c08020f7981 */ /* 0x000122000c1e1900 */
[----:B------:R-:W-:Y:S01]  /*0da0*/  VIADD R10, R8, 0x1 ;  /* 0x00000001080a7836 */ /* 0x000fe20000000000 */
[----:B--2--5:R-:W-:-:S04]  /*0db0*/  FSETP.NEU.AND P0, PT, R9, R6, PT ;  /* 0x000000060900720b */ /* 0x024fc80003f0d000 */
[----:B------:R-:W-:-:S04]  /*0dc0*/  ISETP.LT.AND P0, PT, R8, R7, !P0 ;  /* 0x000000070800720c */ /* 0x000fc80004701270 */
[-C--:B------:R-:W-:Y:S01]  /*0dd0*/  FSETP.LT.OR P1, PT, R9, R6.reuse, P0 ;  /* 0x000000060900720b */ /* 0x080fe20000721400 */
[----:B------:R-:W-:Y:S01]  /*0de0*/  VIADD R9, R0, 0x1 ;  /* 0x0000000100097836 */ /* 0x000fe20000000000 */
[-C--:B---3--:R-:W-:Y:S02]  /*0df0*/  FSETP.NEU.AND P0, PT, R11, R6.reuse, PT ;  /* 0x000000060b00720b */ /* 0x088fe40003f0d000 */
[----:B----4-:R-:W-:Y:S02]  /*0e00*/  FSETP.NEU.AND P2, PT, R13, R6, PT ;  /* 0x000000060d00720b */ /* 0x010fe40003f4d000 */
[----:B------:R-:W-:Y:S01]  /*0e10*/  ISETP.LT.AND P0, PT, R10, R7, !P0 ;  /* 0x000000070a00720c */ /* 0x000fe20004701270 */
[----:B------:R-:W-:-:S03]  /*0e20*/  VIADD R10, R8, 0x2 ;  /* 0x00000002080a7836 */ /* 0x000fc60000000000 */
[-C--:B------:R-:W-:Y:S02]  /*0e30*/  FSETP.LT.OR P0, PT, R11, R6.reuse, P0 ;  /* 0x000000060b00720b */ /* 0x080fe40000701400 */
[----:B------:R-:W-:Y:S01]  /*0e40*/  ISETP.LT.AND P2, PT, R10, R7, !P2 ;  /* 0x000000070a00720c */ /* 0x000fe20005741270 */
[----:B------:R-:W-:Y:S02]  /*0e50*/  @!P1 IMAD.MOV R9, RZ, RZ, R0 ;  /* 0x000000ffff099224 */ /* 0x000fe400078e0200 */
[C---:B------:R-:W-:Y:S01]  /*0e60*/  VIADD R0, R8.reuse, 0x3 ;  /* 0x0000000308007836 */ /* 0x040fe20000000000 */
[-C--:B------:R-:W-:Y:S01]  /*0e70*/  FSETP.LT.OR P1, PT, R13, R6.reuse, P2 ;  /* 0x000000060d00720b */ /* 0x080fe20001721400 */
[----:B0-----:R-:W-:Y:S01]  /*0e80*/  VIADD R2, R9, 0x1 ;  /* 0x0000000109027836 */ /* 0x001fe20000000000 */
[----:B------:R-:W-:Y:S01]  /*0e90*/  FSETP.NEU.AND P2, PT, R15, R6, PT ;  /* 0x000000060f00720b */ /* 0x000fe20003f4d000 */
[----:B------:R-:W-:-:S03]  /*0ea0*/  VIADD R8, R8, 0x4 ;  /* 0x0000000408087836 */ /* 0x000fc60000000000 */
[----:B------:R-:W-:Y:S01]  /*0eb0*/  ISETP.LT.AND P2, PT, R0, R7, !P2 ;  /* 0x000000070000720c */ /* 0x000fe20005741270 */
[----:B------:R-:W-:-:S03]  /*0ec0*/  @!P0 IMAD.MOV R2, RZ, RZ, R9 ;  /* 0x000000ffff028224 */ /* 0x000fc600078e0209 */
[----:B------:R-:W-:Y:S01]  /*0ed0*/  FSETP.LT.OR P2, PT, R15, R6, P2 ;  /* 0x000000060f00720b */ /* 0x000fe20001741400 */
[----:B------:R-:W-:Y:S02]  /*0ee0*/  VIADD R3, R2, 0x1 ;  /* 0x0000000102037836 */ /* 0x000fe40000000000 */
[----:B------:R-:W-:-:S04]  /*0ef0*/  @!P1 IMAD.MOV R3, RZ, RZ, R2 ;  /* 0x000000ffff039224 */ /* 0x000fc800078e0202 */
[----:B------:R-:W-:-:S06]  /*0f00*/  VIADD R0, R3, 0x1 ;  /* 0x0000000103007836 */ /* 0x000fcc0000000000 */
[----:B------:R-:W-:-:S07]  /*0f10*/  @!P2 IMAD.MOV R0, RZ, RZ, R3 ;  /* 0x000000ffff00a224 */ /* 0x000fce00078e0203 */
.L_x_34:
[----:B------:R-:W-:Y:S05]  /*0f20*/  BRA.U !UP1, `(.L_x_30) ;  /* 0x0000000109447547 */ /* 0x000fea000b800000 */
[----:B------:R-:W-:Y:S01]  /*0f30*/  IMAD.WIDE.U32 R4, R8, 0x4, R4 ;  /* 0x0000000408047825 */ /* 0x000fe200078e0004 */
[----:B------:R-:W-:-:S03]  /*0f40*/  UIADD3 UR4, UPT, UPT, -UR4, URZ, URZ ;  /* 0x000000ff04047290 */ /* 0x000fc6000fffe1ff */
[----:B------:R-:W-:-:S09]  /*0f50*/  IMAD.MOV.U32 R2, RZ, RZ, R4 ;  /* 0x000000ffff027224 */ /* 0x000fd200078e0004 */
.L_x_35:
[----:B------:R-:W-:-:S06]  /*0f60*/  IMAD.MOV.U32 R3, RZ, RZ, R5 ;  /* 0x000000ffff037224 */ /* 0x000fcc00078e0005 */
[----:B------:R0:W2:Y:S01]  /*0f70*/  LDG.E R3, desc[UR8][R2.64] ;  /* 0x0000000802037981 */ /* 0x0000a2000c1e1900 */
[----:B------:R-:W-:Y:S01]  /*0f80*/  UIADD3 UR4, UPT, UPT, UR4, 0x1, URZ ;  /* 0x0000000104047890 */ /* 0x000fe2000fffe0ff */
[----:B------:R-:W-:-:S03]  /*0f90*/  VIADD R4, R0, 0x1 ;  /* 0x0000000100047836 */ /* 0x000fc60000000000 */
[----:B------:R-:W-:Y:S01]  /*0fa0*/  UISETP.NE.AND UP0, UPT, UR4, URZ, UPT ;  /* 0x000000ff0400728c */ /* 0x000fe2000bf05270 */
[----:B0-----:R-:W-:-:S05]  /*0fb0*/  IADD3 R2, P1, PT, R2, 0x4, RZ ;  /* 0x0000000402027810 */ /* 0x001fca0007f3e0ff */
[----:B------:R-:W-:Y:S01]  /*0fc0*/  IMAD.X R5, RZ, RZ, R5, P1 ;  /* 0x000000ffff057224 */ /* 0x000fe200008e0605 */
[----:B--2--5:R-:W-:-:S04]  /*0fd0*/  FSETP.NEU.AND P0, PT, R3, R6, PT ;  /* 0x000000060300720b */ /* 0x024fc80003f0d000 */
[C---:B------:R-:W-:Y:S01]  /*0fe0*/  ISETP.LT.AND P0, PT, R8.reuse, R7, !P0 ;  /* 0x000000070800720c */ /* 0x040fe20004701270 */
[----:B------:R-:W-:-:S03]  /*0ff0*/  VIADD R8, R8, 0x1 ;  /* 0x0000000108087836 */ /* 0x000fc60000000000 */
[----:B------:R-:W-:-:S13]  /*1000*/  FSETP.LT.OR P0, PT, R3, R6, P0 ;  /* 0x000000060300720b */ /* 0x000fda0000701400 */
[----:B------:R-:W-:-:S04]  /*1010*/  @!P0 IMAD.MOV R4, RZ, RZ, R0 ;  /* 0x000000ffff048224 */ /* 0x000fc800078e0200 */
[----:B------:R-:W-:Y:S01]  /*1020*/  IMAD.MOV.U32 R0, RZ, RZ, R4 ;  /* 0x000000ffff007224 */ /* 0x000fe200078e0004 */
[----:B------:R-:W-:Y:S06]  /*1030*/  BRA.U UP0, `(.L_x_35) ;  /* 0xfffffffd00c87547 */ /* 0x000fec000b83ffff */
.L_x_30:
[----:B------:R-:W1:Y:S02]  /*1040*/  LDC.64 R2, c[0x0][0x388] ;  /* 0x0000e200ff027b82 */ /* 0x000e640000000a00 */
[----:B-1----:R-:W-:-:S05]  /*1050*/  IMAD.WIDE R2, R7, 0x4, R2 ;  /* 0x0000000407027825 */ /* 0x002fca00078e0202 */
[----:B0-----:R-:W-:Y:S01]  /*1060*/  STG.E desc[UR8][R2.64], R0 ;  /* 0x0000000002007986 */ /* 0x001fe2000c101908 */
[----:B------:R-:W-:Y:S05]  /*1070*/  EXIT ;  /* 0x000000000000794d */ /* 0x000fea0003800000 */
.L_x_36:
        /* <DEDUP_REMOVED lines=16> */
.L_x_39:


//--------------------- .nv.shared.reserved.0     --------------------------
	.section	.nv.shared.reserved.0,"aw",@nobits
	.weak		__nv_reservedSMEM_offset_0_alias
	.size		__nv_reservedSMEM_offset_0_alias, 0, 64
	.other		__nv_reservedSMEM_offset_0_alias,@"STO_CUDA_RESERVED_SHARED STV_DEFAULT"
__nv_reservedSMEM_offset_0_alias:
	.zero		0
	.zero		64


//--------------------- .nv.shared._Z15kernelSortBlockIfEvjPT_ --------------------------
	.section	.nv.shared._Z15kernelSortBlockIfEvjPT_,"aw",@nobits
	.sectionflags	@""
	.align	4
.nv.shared._Z15kernelSortBlockIfEvjPT_:
	.zero		1536


//--------------------- .nv.constant0._Z17kernelMergeBlocksIfEvjjPKT_PS0_ --------------------------
	.section	.nv.constant0._Z17kernelMergeBlocksIfEvjjPKT_PS0_,"a",@progbits
	.sectionflags	@""
	.align	4
.nv.constant0._Z17kernelMergeBlocksIfEvjjPKT_PS0_:
	.zero		920


//--------------------- .nv.constant0._Z15kernelSortBlockIfEvjPT_ --------------------------
	.section	.nv.constant0._Z15kernelSortBlockIfEvjPT_,"a",@progbits
	.sectionflags	@""
	.align	4
.nv.constant0._Z15kernelSortBlockIfEvjPT_:
	.zero		912


//--------------------- .nv.constant0._Z11rank_kernelPfPii --------------------------
	.section	.nv.constant0._Z11rank_kernelPfPii,"a",@progbits
	.sectionflags	@""
	.align	4
.nv.constant0._Z11rank_kernelPfPii:
	.zero		916


//--------------------- SYMBOLS --------------------------

	.type		.nv.reservedSmem.offset0,@object
	.size		.nv.reservedSmem.offset0,0x4
	.type		.nv.reservedSmem.cap,@object
	.size		.nv.reservedSmem.cap,0x4
